//
// Generated by NVIDIA NVVM Compiler
//
// Compiler Build ID: CL-36424714
// Cuda compilation tools, release 13.0, V13.0.88
// Based on NVVM 20.0.0
//

.version 9.0
.target sm_100
.address_size 64

	// .globl	_Z8naive_mmPfS_S_i
// _ZZ8tiled_mmPfS_S_iE4Asub has been demoted
// _ZZ8tiled_mmPfS_S_iE4Bsub has been demoted

.visible .entry _Z8naive_mmPfS_S_i(
	.param .u64 .ptr .align 1 _Z8naive_mmPfS_S_i_param_0,
	.param .u64 .ptr .align 1 _Z8naive_mmPfS_S_i_param_1,
	.param .u64 .ptr .align 1 _Z8naive_mmPfS_S_i_param_2,
	.param .u32 _Z8naive_mmPfS_S_i_param_3
)
{
	.reg .pred 	%p<10>;
	.reg .b32 	%r<40>;
	.reg .b32 	%f<67>;
	.reg .b64 	%rd<67>;

	ld.param.u64 	%rd14, [_Z8naive_mmPfS_S_i_param_0];
	ld.param.u64 	%rd15, [_Z8naive_mmPfS_S_i_param_1];
	ld.param.u32 	%r18, [_Z8naive_mmPfS_S_i_param_3];
	cvta.to.global.u64 	%rd1, %rd15;
	cvta.to.global.u64 	%rd2, %rd14;
	mov.u32 	%r19, %ctaid.x;
	mov.u32 	%r20, %ntid.x;
	mov.u32 	%r21, %tid.x;
	mad.lo.s32 	%r1, %r19, %r20, %r21;
	mov.u32 	%r22, %ctaid.y;
	mov.u32 	%r23, %ntid.y;
	mov.u32 	%r24, %tid.y;
	mad.lo.s32 	%r2, %r22, %r23, %r24;
	max.s32 	%r25, %r2, %r1;
	setp.ge.s32 	%p1, %r25, %r18;
	@%p1 bra 	$L__BB0_13;
	mul.lo.s32 	%r3, %r18, %r2;
	and.b32  	%r4, %r18, 7;
	setp.lt.u32 	%p2, %r18, 8;
	mov.f32 	%f66, 0f00000000;
	mov.b32 	%r38, 0;
	@%p2 bra 	$L__BB0_4;
	and.b32  	%r38, %r18, 2147483640;
	neg.s32 	%r36, %r38;
	mul.wide.s32 	%rd16, %r18, 4;
	add.s64 	%rd3, %rd1, %rd16;
	shl.b32 	%r7, %r18, 3;
	mul.wide.s32 	%rd17, %r18, 8;
	add.s64 	%rd4, %rd1, %rd17;
	mul.wide.s32 	%rd18, %r18, 12;
	add.s64 	%rd5, %rd1, %rd18;
	mul.wide.s32 	%rd19, %r18, 16;
	add.s64 	%rd6, %rd1, %rd19;
	mul.wide.s32 	%rd20, %r18, 20;
	add.s64 	%rd7, %rd1, %rd20;
	mul.wide.s32 	%rd21, %r18, 24;
	add.s64 	%rd8, %rd1, %rd21;
	mul.wide.s32 	%rd22, %r18, 28;
	add.s64 	%rd9, %rd1, %rd22;
	mul.wide.u32 	%rd23, %r3, 4;
	add.s64 	%rd24, %rd23, %rd2;
	add.s64 	%rd66, %rd24, 16;
	mov.f32 	%f66, 0f00000000;
	mov.u32 	%r35, %r1;
$L__BB0_3:
	.pragma "nounroll";
	mul.wide.s32 	%rd25, %r35, 4;
	add.s64 	%rd26, %rd3, %rd25;
	add.s64 	%rd27, %rd4, %rd25;
	add.s64 	%rd28, %rd5, %rd25;
	add.s64 	%rd29, %rd6, %rd25;
	add.s64 	%rd30, %rd7, %rd25;
	add.s64 	%rd31, %rd8, %rd25;
	add.s64 	%rd32, %rd9, %rd25;
	add.s64 	%rd33, %rd1, %rd25;
	ld.global.f32 	%f16, [%rd66+-16];
	ld.global.f32 	%f17, [%rd33];
	fma.rn.f32 	%f18, %f16, %f17, %f66;
	ld.global.f32 	%f19, [%rd66+-12];
	ld.global.f32 	%f20, [%rd26];
	fma.rn.f32 	%f21, %f19, %f20, %f18;
	ld.global.f32 	%f22, [%rd66+-8];
	ld.global.f32 	%f23, [%rd27];
	fma.rn.f32 	%f24, %f22, %f23, %f21;
	ld.global.f32 	%f25, [%rd66+-4];
	ld.global.f32 	%f26, [%rd28];
	fma.rn.f32 	%f27, %f25, %f26, %f24;
	ld.global.f32 	%f28, [%rd66];
	ld.global.f32 	%f29, [%rd29];
	fma.rn.f32 	%f30, %f28, %f29, %f27;
	ld.global.f32 	%f31, [%rd66+4];
	ld.global.f32 	%f32, [%rd30];
	fma.rn.f32 	%f33, %f31, %f32, %f30;
	ld.global.f32 	%f34, [%rd66+8];
	ld.global.f32 	%f35, [%rd31];
	fma.rn.f32 	%f36, %f34, %f35, %f33;
	ld.global.f32 	%f37, [%rd66+12];
	ld.global.f32 	%f38, [%rd32];
	fma.rn.f32 	%f66, %f37, %f38, %f36;
	add.s32 	%r36, %r36, 8;
	add.s32 	%r35, %r35, %r7;
	add.s64 	%rd66, %rd66, 32;
	setp.ne.s32 	%p3, %r36, 0;
	@%p3 bra 	$L__BB0_3;
$L__BB0_4:
	setp.eq.s32 	%p4, %r4, 0;
	@%p4 bra 	$L__BB0_12;
	and.b32  	%r13, %r18, 3;
	setp.lt.u32 	%p5, %r4, 4;
	@%p5 bra 	$L__BB0_7;
	add.s32 	%r27, %r38, %r3;
	mul.wide.u32 	%rd34, %r27, 4;
	add.s64 	%rd35, %rd2, %rd34;
	ld.global.f32 	%f40, [%rd35];
	mad.lo.s32 	%r28, %r38, %r18, %r1;
	mul.wide.s32 	%rd36, %r28, 4;
	add.s64 	%rd37, %rd1, %rd36;
	ld.global.f32 	%f41, [%rd37];
	fma.rn.f32 	%f42, %f40, %f41, %f66;
	cvt.u64.u32 	%rd38, %r3;
	cvt.u64.u32 	%rd39, %r38;
	add.s64 	%rd40, %rd39, %rd38;
	shl.b64 	%rd41, %rd40, 2;
	add.s64 	%rd42, %rd2, %rd41;
	ld.global.f32 	%f43, [%rd42+4];
	mul.wide.s32 	%rd43, %r18, 4;
	add.s64 	%rd44, %rd37, %rd43;
	ld.global.f32 	%f44, [%rd44];
	fma.rn.f32 	%f45, %f43, %f44, %f42;
	ld.global.f32 	%f46, [%rd42+8];
	add.s64 	%rd45, %rd44, %rd43;
	ld.global.f32 	%f47, [%rd45];
	fma.rn.f32 	%f48, %f46, %f47, %f45;
	ld.global.f32 	%f49, [%rd42+12];
	add.s64 	%rd46, %rd45, %rd43;
	ld.global.f32 	%f50, [%rd46];
	fma.rn.f32 	%f66, %f49, %f50, %f48;
	add.s32 	%r38, %r38, 4;
$L__BB0_7:
	setp.eq.s32 	%p6, %r13, 0;
	@%p6 bra 	$L__BB0_12;
	setp.eq.s32 	%p7, %r13, 1;
	@%p7 bra 	$L__BB0_10;
	add.s32 	%r29, %r38, %r3;
	mul.wide.u32 	%rd47, %r29, 4;
	add.s64 	%rd48, %rd2, %rd47;
	ld.global.f32 	%f52, [%rd48];
	mad.lo.s32 	%r30, %r38, %r18, %r1;
	mul.wide.s32 	%rd49, %r30, 4;
	add.s64 	%rd50, %rd1, %rd49;
	ld.global.f32 	%f53, [%rd50];
	fma.rn.f32 	%f54, %f52, %f53, %f66;
	cvt.u64.u32 	%rd51, %r3;
	cvt.u64.u32 	%rd52, %r38;
	add.s64 	%rd53, %rd52, %rd51;
	shl.b64 	%rd54, %rd53, 2;
	add.s64 	%rd55, %rd2, %rd54;
	ld.global.f32 	%f55, [%rd55+4];
	mul.wide.s32 	%rd56, %r18, 4;
	add.s64 	%rd57, %rd50, %rd56;
	ld.global.f32 	%f56, [%rd57];
	fma.rn.f32 	%f66, %f55, %f56, %f54;
	add.s32 	%r38, %r38, 2;
$L__BB0_10:
	and.b32  	%r31, %r18, 1;
	setp.eq.b32 	%p8, %r31, 1;
	not.pred 	%p9, %p8;
	@%p9 bra 	$L__BB0_12;
	add.s32 	%r32, %r38, %r3;
	mul.wide.u32 	%rd58, %r32, 4;
	add.s64 	%rd59, %rd2, %rd58;
	ld.global.f32 	%f57, [%rd59];
	mad.lo.s32 	%r33, %r38, %r18, %r1;
	mul.wide.s32 	%rd60, %r33, 4;
	add.s64 	%rd61, %rd1, %rd60;
	ld.global.f32 	%f58, [%rd61];
	fma.rn.f32 	%f66, %f57, %f58, %f66;
$L__BB0_12:
	ld.param.u64 	%rd65, [_Z8naive_mmPfS_S_i_param_2];
	add.s32 	%r34, %r3, %r1;
	cvta.to.global.u64 	%rd62, %rd65;
	mul.wide.s32 	%rd63, %r34, 4;
	add.s64 	%rd64, %rd62, %rd63;
	st.global.f32 	[%rd64], %f66;
$L__BB0_13:
	ret;

}
	// .globl	_Z8tiled_mmPfS_S_i
.visible .entry _Z8tiled_mmPfS_S_i(
	.param .u64 .ptr .align 1 _Z8tiled_mmPfS_S_i_param_0,
	.param .u64 .ptr .align 1 _Z8tiled_mmPfS_S_i_param_1,
	.param .u64 .ptr .align 1 _Z8tiled_mmPfS_S_i_param_2,
	.param .u32 _Z8tiled_mmPfS_S_i_param_3
)
{
	.reg .pred 	%p<9>;
	.reg .b32 	%r<102>;
	.reg .b32 	%f<368>;
	.reg .b64 	%rd<40>;
	// demoted variable
	.shared .align 4 .b8 _ZZ8tiled_mmPfS_S_iE4Asub[1024];
	// demoted variable
	.shared .align 4 .b8 _ZZ8tiled_mmPfS_S_iE4Bsub[1088];
	ld.param.u32 	%r32, [_Z8tiled_mmPfS_S_i_param_3];
	mov.u32 	%r1, %tid.x;
	mov.u32 	%r2, %tid.y;
	mov.u32 	%r33, %ctaid.x;
	shl.b32 	%r3, %r33, 4;
	add.s32 	%r4, %r3, %r1;
	mov.u32 	%r34, %ctaid.y;
	shl.b32 	%r35, %r34, 4;
	add.s32 	%r5, %r35, %r2;
	shr.s32 	%r36, %r32, 31;
	shr.u32 	%r37, %r36, 28;
	add.s32 	%r38, %r32, %r37;
	shr.s32 	%r6, %r38, 4;
	setp.lt.s32 	%p1, %r32, 16;
	mov.f32 	%f367, 0f00000000;
	@%p1 bra 	$L__BB1_9;
	mad.lo.s32 	%r98, %r32, %r5, %r1;
	shl.b32 	%r40, %r2, 6;
	mov.u32 	%r41, _ZZ8tiled_mmPfS_S_iE4Asub;
	add.s32 	%r8, %r41, %r40;
	add.s32 	%r42, %r6, -1;
	setp.lt.u32 	%p2, %r42, 3;
	mov.f32 	%f367, 0f00000000;
	mov.b32 	%r101, 0;
	@%p2 bra 	$L__BB1_4;
	and.b32  	%r101, %r6, 134217724;
	neg.s32 	%r99, %r101;
	add.s32 	%r44, %r2, 48;
	mad.lo.s32 	%r45, %r32, %r44, %r1;
	add.s32 	%r97, %r45, %r3;
	add.s32 	%r46, %r2, 32;
	mad.lo.s32 	%r47, %r32, %r46, %r1;
	add.s32 	%r96, %r47, %r3;
	add.s32 	%r48, %r2, 16;
	mad.lo.s32 	%r49, %r32, %r48, %r1;
	add.s32 	%r95, %r49, %r3;
	mad.lo.s32 	%r50, %r2, %r32, %r1;
	add.s32 	%r94, %r50, %r3;
	mov.f32 	%f367, 0f00000000;
$L__BB1_3:
	.pragma "nounroll";
	ld.param.u64 	%rd36, [_Z8tiled_mmPfS_S_i_param_1];
	ld.param.u64 	%rd33, [_Z8tiled_mmPfS_S_i_param_0];
	cvta.to.global.u64 	%rd4, %rd33;
	mul.wide.s32 	%rd5, %r98, 4;
	add.s64 	%rd6, %rd4, %rd5;
	ld.global.f32 	%f14, [%rd6];
	shl.b32 	%r52, %r1, 2;
	add.s32 	%r53, %r8, %r52;
	st.shared.f32 	[%r53], %f14;
	cvta.to.global.u64 	%rd7, %rd36;
	mul.wide.s32 	%rd8, %r94, 4;
	add.s64 	%rd9, %rd7, %rd8;
	ld.global.f32 	%f15, [%rd9];
	mov.u32 	%r54, _ZZ8tiled_mmPfS_S_iE4Bsub;
	add.s32 	%r55, %r54, %r52;
	mad.lo.s32 	%r56, %r2, 68, %r55;
	st.shared.f32 	[%r56], %f15;
	bar.sync 	0;
	ld.shared.f32 	%f16, [%r8];
	ld.shared.f32 	%f17, [%r55];
	fma.rn.f32 	%f18, %f16, %f17, %f367;
	ld.shared.f32 	%f19, [%r8+4];
	ld.shared.f32 	%f20, [%r55+68];
	fma.rn.f32 	%f21, %f19, %f20, %f18;
	ld.shared.f32 	%f22, [%r8+8];
	ld.shared.f32 	%f23, [%r55+136];
	fma.rn.f32 	%f24, %f22, %f23, %f21;
	ld.shared.f32 	%f25, [%r8+12];
	ld.shared.f32 	%f26, [%r55+204];
	fma.rn.f32 	%f27, %f25, %f26, %f24;
	ld.shared.f32 	%f28, [%r8+16];
	ld.shared.f32 	%f29, [%r55+272];
	fma.rn.f32 	%f30, %f28, %f29, %f27;
	ld.shared.f32 	%f31, [%r8+20];
	ld.shared.f32 	%f32, [%r55+340];
	fma.rn.f32 	%f33, %f31, %f32, %f30;
	ld.shared.f32 	%f34, [%r8+24];
	ld.shared.f32 	%f35, [%r55+408];
	fma.rn.f32 	%f36, %f34, %f35, %f33;
	ld.shared.f32 	%f37, [%r8+28];
	ld.shared.f32 	%f38, [%r55+476];
	fma.rn.f32 	%f39, %f37, %f38, %f36;
	ld.shared.f32 	%f40, [%r8+32];
	ld.shared.f32 	%f41, [%r55+544];
	fma.rn.f32 	%f42, %f40, %f41, %f39;
	ld.shared.f32 	%f43, [%r8+36];
	ld.shared.f32 	%f44, [%r55+612];
	fma.rn.f32 	%f45, %f43, %f44, %f42;
	ld.shared.f32 	%f46, [%r8+40];
	ld.shared.f32 	%f47, [%r55+680];
	fma.rn.f32 	%f48, %f46, %f47, %f45;
	ld.shared.f32 	%f49, [%r8+44];
	ld.shared.f32 	%f50, [%r55+748];
	fma.rn.f32 	%f51, %f49, %f50, %f48;
	ld.shared.f32 	%f52, [%r8+48];
	ld.shared.f32 	%f53, [%r55+816];
	fma.rn.f32 	%f54, %f52, %f53, %f51;
	ld.shared.f32 	%f55, [%r8+52];
	ld.shared.f32 	%f56, [%r55+884];
	fma.rn.f32 	%f57, %f55, %f56, %f54;
	ld.shared.f32 	%f58, [%r8+56];
	ld.shared.f32 	%f59, [%r55+952];
	fma.rn.f32 	%f60, %f58, %f59, %f57;
	ld.shared.f32 	%f61, [%r8+60];
	ld.shared.f32 	%f62, [%r55+1020];
	fma.rn.f32 	%f63, %f61, %f62, %f60;
	bar.sync 	0;
	ld.global.f32 	%f64, [%rd6+64];
	st.shared.f32 	[%r53], %f64;
	mul.wide.s32 	%rd10, %r95, 4;
	add.s64 	%rd11, %rd7, %rd10;
	ld.global.f32 	%f65, [%rd11];
	st.shared.f32 	[%r56], %f65;
	bar.sync 	0;
	ld.shared.f32 	%f66, [%r8];
	ld.shared.f32 	%f67, [%r55];
	fma.rn.f32 	%f68, %f66, %f67, %f63;
	ld.shared.f32 	%f69, [%r8+4];
	ld.shared.f32 	%f70, [%r55+68];
	fma.rn.f32 	%f71, %f69, %f70, %f68;
	ld.shared.f32 	%f72, [%r8+8];
	ld.shared.f32 	%f73, [%r55+136];
	fma.rn.f32 	%f74, %f72, %f73, %f71;
	ld.shared.f32 	%f75, [%r8+12];
	ld.shared.f32 	%f76, [%r55+204];
	fma.rn.f32 	%f77, %f75, %f76, %f74;
	ld.shared.f32 	%f78, [%r8+16];
	ld.shared.f32 	%f79, [%r55+272];
	fma.rn.f32 	%f80, %f78, %f79, %f77;
	ld.shared.f32 	%f81, [%r8+20];
	ld.shared.f32 	%f82, [%r55+340];
	fma.rn.f32 	%f83, %f81, %f82, %f80;
	ld.shared.f32 	%f84, [%r8+24];
	ld.shared.f32 	%f85, [%r55+408];
	fma.rn.f32 	%f86, %f84, %f85, %f83;
	ld.shared.f32 	%f87, [%r8+28];
	ld.shared.f32 	%f88, [%r55+476];
	fma.rn.f32 	%f89, %f87, %f88, %f86;
	ld.shared.f32 	%f90, [%r8+32];
	ld.shared.f32 	%f91, [%r55+544];
	fma.rn.f32 	%f92, %f90, %f91, %f89;
	ld.shared.f32 	%f93, [%r8+36];
	ld.shared.f32 	%f94, [%r55+612];
	fma.rn.f32 	%f95, %f93, %f94, %f92;
	ld.shared.f32 	%f96, [%r8+40];
	ld.shared.f32 	%f97, [%r55+680];
	fma.rn.f32 	%f98, %f96, %f97, %f95;
	ld.shared.f32 	%f99, [%r8+44];
	ld.shared.f32 	%f100, [%r55+748];
	fma.rn.f32 	%f101, %f99, %f100, %f98;
	ld.shared.f32 	%f102, [%r8+48];
	ld.shared.f32 	%f103, [%r55+816];
	fma.rn.f32 	%f104, %f102, %f103, %f101;
	ld.shared.f32 	%f105, [%r8+52];
	ld.shared.f32 	%f106, [%r55+884];
	fma.rn.f32 	%f107, %f105, %f106, %f104;
	ld.shared.f32 	%f108, [%r8+56];
	ld.shared.f32 	%f109, [%r55+952];
	fma.rn.f32 	%f110, %f108, %f109, %f107;
	ld.shared.f32 	%f111, [%r8+60];
	ld.shared.f32 	%f112, [%r55+1020];
	fma.rn.f32 	%f113, %f111, %f112, %f110;
	bar.sync 	0;
	ld.global.f32 	%f114, [%rd6+128];
	st.shared.f32 	[%r53], %f114;
	mul.wide.s32 	%rd12, %r96, 4;
	add.s64 	%rd13, %rd7, %rd12;
	ld.global.f32 	%f115, [%rd13];
	st.shared.f32 	[%r56], %f115;
	bar.sync 	0;
	ld.shared.f32 	%f116, [%r8];
	ld.shared.f32 	%f117, [%r55];
	fma.rn.f32 	%f118, %f116, %f117, %f113;
	ld.shared.f32 	%f119, [%r8+4];
	ld.shared.f32 	%f120, [%r55+68];
	fma.rn.f32 	%f121, %f119, %f120, %f118;
	ld.shared.f32 	%f122, [%r8+8];
	ld.shared.f32 	%f123, [%r55+136];
	fma.rn.f32 	%f124, %f122, %f123, %f121;
	ld.shared.f32 	%f125, [%r8+12];
	ld.shared.f32 	%f126, [%r55+204];
	fma.rn.f32 	%f127, %f125, %f126, %f124;
	ld.shared.f32 	%f128, [%r8+16];
	ld.shared.f32 	%f129, [%r55+272];
	fma.rn.f32 	%f130, %f128, %f129, %f127;
	ld.shared.f32 	%f131, [%r8+20];
	ld.shared.f32 	%f132, [%r55+340];
	fma.rn.f32 	%f133, %f131, %f132, %f130;
	ld.shared.f32 	%f134, [%r8+24];
	ld.shared.f32 	%f135, [%r55+408];
	fma.rn.f32 	%f136, %f134, %f135, %f133;
	ld.shared.f32 	%f137, [%r8+28];
	ld.shared.f32 	%f138, [%r55+476];
	fma.rn.f32 	%f139, %f137, %f138, %f136;
	ld.shared.f32 	%f140, [%r8+32];
	ld.shared.f32 	%f141, [%r55+544];
	fma.rn.f32 	%f142, %f140, %f141, %f139;
	ld.shared.f32 	%f143, [%r8+36];
	ld.shared.f32 	%f144, [%r55+612];
	fma.rn.f32 	%f145, %f143, %f144, %f142;
	ld.shared.f32 	%f146, [%r8+40];
	ld.shared.f32 	%f147, [%r55+680];
	fma.rn.f32 	%f148, %f146, %f147, %f145;
	ld.shared.f32 	%f149, [%r8+44];
	ld.shared.f32 	%f150, [%r55+748];
	fma.rn.f32 	%f151, %f149, %f150, %f148;
	ld.shared.f32 	%f152, [%r8+48];
	ld.shared.f32 	%f153, [%r55+816];
	fma.rn.f32 	%f154, %f152, %f153, %f151;
	ld.shared.f32 	%f155, [%r8+52];
	ld.shared.f32 	%f156, [%r55+884];
	fma.rn.f32 	%f157, %f155, %f156, %f154;
	ld.shared.f32 	%f158, [%r8+56];
	ld.shared.f32 	%f159, [%r55+952];
	fma.rn.f32 	%f160, %f158, %f159, %f157;
	ld.shared.f32 	%f161, [%r8+60];
	ld.shared.f32 	%f162, [%r55+1020];
	fma.rn.f32 	%f163, %f161, %f162, %f160;
	bar.sync 	0;
	ld.global.f32 	%f164, [%rd6+192];
	st.shared.f32 	[%r53], %f164;
	mul.wide.s32 	%rd14, %r97, 4;
	add.s64 	%rd15, %rd7, %rd14;
	ld.global.f32 	%f165, [%rd15];
	st.shared.f32 	[%r56], %f165;
	bar.sync 	0;
	ld.shared.f32 	%f166, [%r8];
	ld.shared.f32 	%f167, [%r55];
	fma.rn.f32 	%f168, %f166, %f167, %f163;
	ld.shared.f32 	%f169, [%r8+4];
	ld.shared.f32 	%f170, [%r55+68];
	fma.rn.f32 	%f171, %f169, %f170, %f168;
	ld.shared.f32 	%f172, [%r8+8];
	ld.shared.f32 	%f173, [%r55+136];
	fma.rn.f32 	%f174, %f172, %f173, %f171;
	ld.shared.f32 	%f175, [%r8+12];
	ld.shared.f32 	%f176, [%r55+204];
	fma.rn.f32 	%f177, %f175, %f176, %f174;
	ld.shared.f32 	%f178, [%r8+16];
	ld.shared.f32 	%f179, [%r55+272];
	fma.rn.f32 	%f180, %f178, %f179, %f177;
	ld.shared.f32 	%f181, [%r8+20];
	ld.shared.f32 	%f182, [%r55+340];
	fma.rn.f32 	%f183, %f181, %f182, %f180;
	ld.shared.f32 	%f184, [%r8+24];
	ld.shared.f32 	%f185, [%r55+408];
	fma.rn.f32 	%f186, %f184, %f185, %f183;
	ld.shared.f32 	%f187, [%r8+28];
	ld.shared.f32 	%f188, [%r55+476];
	fma.rn.f32 	%f189, %f187, %f188, %f186;
	ld.shared.f32 	%f190, [%r8+32];
	ld.shared.f32 	%f191, [%r55+544];
	fma.rn.f32 	%f192, %f190, %f191, %f189;
	ld.shared.f32 	%f193, [%r8+36];
	ld.shared.f32 	%f194, [%r55+612];
	fma.rn.f32 	%f195, %f193, %f194, %f192;
	ld.shared.f32 	%f196, [%r8+40];
	ld.shared.f32 	%f197, [%r55+680];
	fma.rn.f32 	%f198, %f196, %f197, %f195;
	ld.shared.f32 	%f199, [%r8+44];
	ld.shared.f32 	%f200, [%r55+748];
	fma.rn.f32 	%f201, %f199, %f200, %f198;
	ld.shared.f32 	%f202, [%r8+48];
	ld.shared.f32 	%f203, [%r55+816];
	fma.rn.f32 	%f204, %f202, %f203, %f201;
	ld.shared.f32 	%f205, [%r8+52];
	ld.shared.f32 	%f206, [%r55+884];
	fma.rn.f32 	%f207, %f205, %f206, %f204;
	ld.shared.f32 	%f208, [%r8+56];
	ld.shared.f32 	%f209, [%r55+952];
	fma.rn.f32 	%f210, %f208, %f209, %f207;
	ld.shared.f32 	%f211, [%r8+60];
	ld.shared.f32 	%f212, [%r55+1020];
	fma.rn.f32 	%f367, %f211, %f212, %f210;
	bar.sync 	0;
	add.s32 	%r99, %r99, 4;
	add.s32 	%r98, %r98, 64;
	shl.b32 	%r57, %r32, 6;
	add.s32 	%r97, %r97, %r57;
	add.s32 	%r96, %r96, %r57;
	add.s32 	%r95, %r95, %r57;
	add.s32 	%r94, %r94, %r57;
	setp.ne.s32 	%p3, %r99, 0;
	@%p3 bra 	$L__BB1_3;
$L__BB1_4:
	and.b32  	%r28, %r6, 3;
	setp.eq.s32 	%p4, %r28, 0;
	@%p4 bra 	$L__BB1_9;
	setp.eq.s32 	%p5, %r28, 1;
	@%p5 bra 	$L__BB1_7;
	ld.param.u64 	%rd37, [_Z8tiled_mmPfS_S_i_param_1];
	ld.param.u64 	%rd34, [_Z8tiled_mmPfS_S_i_param_0];
	shl.b32 	%r58, %r101, 4;
	mad.lo.s32 	%r63, %r32, %r5, %r1;
	add.s32 	%r64, %r63, %r58;
	cvta.to.global.u64 	%rd16, %rd34;
	mul.wide.s32 	%rd17, %r64, 4;
	add.s64 	%rd18, %rd16, %rd17;
	ld.global.f32 	%f214, [%rd18];
	shl.b32 	%r65, %r1, 2;
	add.s32 	%r66, %r8, %r65;
	st.shared.f32 	[%r66], %f214;
	add.s32 	%r67, %r58, %r2;
	mad.lo.s32 	%r68, %r67, %r32, %r4;
	cvta.to.global.u64 	%rd19, %rd37;
	mul.wide.s32 	%rd20, %r68, 4;
	add.s64 	%rd21, %rd19, %rd20;
	ld.global.f32 	%f215, [%rd21];
	mov.u32 	%r69, _ZZ8tiled_mmPfS_S_iE4Bsub;
	add.s32 	%r70, %r69, %r65;
	mad.lo.s32 	%r71, %r2, 68, %r70;
	st.shared.f32 	[%r71], %f215;
	bar.sync 	0;
	ld.shared.f32 	%f216, [%r8];
	ld.shared.f32 	%f217, [%r70];
	fma.rn.f32 	%f218, %f216, %f217, %f367;
	ld.shared.f32 	%f219, [%r8+4];
	ld.shared.f32 	%f220, [%r70+68];
	fma.rn.f32 	%f221, %f219, %f220, %f218;
	ld.shared.f32 	%f222, [%r8+8];
	ld.shared.f32 	%f223, [%r70+136];
	fma.rn.f32 	%f224, %f222, %f223, %f221;
	ld.shared.f32 	%f225, [%r8+12];
	ld.shared.f32 	%f226, [%r70+204];
	fma.rn.f32 	%f227, %f225, %f226, %f224;
	ld.shared.f32 	%f228, [%r8+16];
	ld.shared.f32 	%f229, [%r70+272];
	fma.rn.f32 	%f230, %f228, %f229, %f227;
	ld.shared.f32 	%f231, [%r8+20];
	ld.shared.f32 	%f232, [%r70+340];
	fma.rn.f32 	%f233, %f231, %f232, %f230;
	ld.shared.f32 	%f234, [%r8+24];
	ld.shared.f32 	%f235, [%r70+408];
	fma.rn.f32 	%f236, %f234, %f235, %f233;
	ld.shared.f32 	%f237, [%r8+28];
	ld.shared.f32 	%f238, [%r70+476];
	fma.rn.f32 	%f239, %f237, %f238, %f236;
	ld.shared.f32 	%f240, [%r8+32];
	ld.shared.f32 	%f241, [%r70+544];
	fma.rn.f32 	%f242, %f240, %f241, %f239;
	ld.shared.f32 	%f243, [%r8+36];
	ld.shared.f32 	%f244, [%r70+612];
	fma.rn.f32 	%f245, %f243, %f244, %f242;
	ld.shared.f32 	%f246, [%r8+40];
	ld.shared.f32 	%f247, [%r70+680];
	fma.rn.f32 	%f248, %f246, %f247, %f245;
	ld.shared.f32 	%f249, [%r8+44];
	ld.shared.f32 	%f250, [%r70+748];
	fma.rn.f32 	%f251, %f249, %f250, %f248;
	ld.shared.f32 	%f252, [%r8+48];
	ld.shared.f32 	%f253, [%r70+816];
	fma.rn.f32 	%f254, %f252, %f253, %f251;
	ld.shared.f32 	%f255, [%r8+52];
	ld.shared.f32 	%f256, [%r70+884];
	fma.rn.f32 	%f257, %f255, %f256, %f254;
	ld.shared.f32 	%f258, [%r8+56];
	ld.shared.f32 	%f259, [%r70+952];
	fma.rn.f32 	%f260, %f258, %f259, %f257;
	ld.shared.f32 	%f261, [%r8+60];
	ld.shared.f32 	%f262, [%r70+1020];
	fma.rn.f32 	%f263, %f261, %f262, %f260;
	bar.sync 	0;
	ld.global.f32 	%f264, [%rd18+64];
	st.shared.f32 	[%r66], %f264;
	add.s32 	%r72, %r67, 16;
	mad.lo.s32 	%r73, %r72, %r32, %r4;
	mul.wide.s32 	%rd22, %r73, 4;
	add.s64 	%rd23, %rd19, %rd22;
	ld.global.f32 	%f265, [%rd23];
	st.shared.f32 	[%r71], %f265;
	bar.sync 	0;
	ld.shared.f32 	%f266, [%r8];
	ld.shared.f32 	%f267, [%r70];
	fma.rn.f32 	%f268, %f266, %f267, %f263;
	ld.shared.f32 	%f269, [%r8+4];
	ld.shared.f32 	%f270, [%r70+68];
	fma.rn.f32 	%f271, %f269, %f270, %f268;
	ld.shared.f32 	%f272, [%r8+8];
	ld.shared.f32 	%f273, [%r70+136];
	fma.rn.f32 	%f274, %f272, %f273, %f271;
	ld.shared.f32 	%f275, [%r8+12];
	ld.shared.f32 	%f276, [%r70+204];
	fma.rn.f32 	%f277, %f275, %f276, %f274;
	ld.shared.f32 	%f278, [%r8+16];
	ld.shared.f32 	%f279, [%r70+272];
	fma.rn.f32 	%f280, %f278, %f279, %f277;
	ld.shared.f32 	%f281, [%r8+20];
	ld.shared.f32 	%f282, [%r70+340];
	fma.rn.f32 	%f283, %f281, %f282, %f280;
	ld.shared.f32 	%f284, [%r8+24];
	ld.shared.f32 	%f285, [%r70+408];
	fma.rn.f32 	%f286, %f284, %f285, %f283;
	ld.shared.f32 	%f287, [%r8+28];
	ld.shared.f32 	%f288, [%r70+476];
	fma.rn.f32 	%f289, %f287, %f288, %f286;
	ld.shared.f32 	%f290, [%r8+32];
	ld.shared.f32 	%f291, [%r70+544];
	fma.rn.f32 	%f292, %f290, %f291, %f289;
	ld.shared.f32 	%f293, [%r8+36];
	ld.shared.f32 	%f294, [%r70+612];
	fma.rn.f32 	%f295, %f293, %f294, %f292;
	ld.shared.f32 	%f296, [%r8+40];
	ld.shared.f32 	%f297, [%r70+680];
	fma.rn.f32 	%f298, %f296, %f297, %f295;
	ld.shared.f32 	%f299, [%r8+44];
	ld.shared.f32 	%f300, [%r70+748];
	fma.rn.f32 	%f301, %f299, %f300, %f298;
	ld.shared.f32 	%f302, [%r8+48];
	ld.shared.f32 	%f303, [%r70+816];
	fma.rn.f32 	%f304, %f302, %f303, %f301;
	ld.shared.f32 	%f305, [%r8+52];
	ld.shared.f32 	%f306, [%r70+884];
	fma.rn.f32 	%f307, %f305, %f306, %f304;
	ld.shared.f32 	%f308, [%r8+56];
	ld.shared.f32 	%f309, [%r70+952];
	fma.rn.f32 	%f310, %f308, %f309, %f307;
	ld.shared.f32 	%f311, [%r8+60];
	ld.shared.f32 	%f312, [%r70+1020];
	fma.rn.f32 	%f367, %f311, %f312, %f310;
	bar.sync 	0;
	add.s32 	%r101, %r101, 2;
$L__BB1_7:
	and.b32  	%r74, %r6, 1;
	setp.eq.b32 	%p6, %r74, 1;
	not.pred 	%p7, %p6;
	@%p7 bra 	$L__BB1_9;
	ld.param.u64 	%rd38, [_Z8tiled_mmPfS_S_i_param_1];
	ld.param.u64 	%rd35, [_Z8tiled_mmPfS_S_i_param_0];
	shl.b32 	%r75, %r101, 4;
	mad.lo.s32 	%r80, %r32, %r5, %r1;
	add.s32 	%r81, %r80, %r75;
	cvta.to.global.u64 	%rd24, %rd35;
	mul.wide.s32 	%rd25, %r81, 4;
	add.s64 	%rd26, %rd24, %rd25;
	ld.global.f32 	%f313, [%rd26];
	shl.b32 	%r82, %r1, 2;
	add.s32 	%r83, %r8, %r82;
	st.shared.f32 	[%r83], %f313;
	add.s32 	%r84, %r75, %r2;
	mad.lo.s32 	%r85, %r84, %r32, %r4;
	cvta.to.global.u64 	%rd27, %rd38;
	mul.wide.s32 	%rd28, %r85, 4;
	add.s64 	%rd29, %rd27, %rd28;
	ld.global.f32 	%f314, [%rd29];
	mov.u32 	%r86, _ZZ8tiled_mmPfS_S_iE4Bsub;
	add.s32 	%r87, %r86, %r82;
	mad.lo.s32 	%r88, %r2, 68, %r87;
	st.shared.f32 	[%r88], %f314;
	bar.sync 	0;
	ld.shared.f32 	%f315, [%r8];
	ld.shared.f32 	%f316, [%r87];
	fma.rn.f32 	%f317, %f315, %f316, %f367;
	ld.shared.f32 	%f318, [%r8+4];
	ld.shared.f32 	%f319, [%r87+68];
	fma.rn.f32 	%f320, %f318, %f319, %f317;
	ld.shared.f32 	%f321, [%r8+8];
	ld.shared.f32 	%f322, [%r87+136];
	fma.rn.f32 	%f323, %f321, %f322, %f320;
	ld.shared.f32 	%f324, [%r8+12];
	ld.shared.f32 	%f325, [%r87+204];
	fma.rn.f32 	%f326, %f324, %f325, %f323;
	ld.shared.f32 	%f327, [%r8+16];
	ld.shared.f32 	%f328, [%r87+272];
	fma.rn.f32 	%f329, %f327, %f328, %f326;
	ld.shared.f32 	%f330, [%r8+20];
	ld.shared.f32 	%f331, [%r87+340];
	fma.rn.f32 	%f332, %f330, %f331, %f329;
	ld.shared.f32 	%f333, [%r8+24];
	ld.shared.f32 	%f334, [%r87+408];
	fma.rn.f32 	%f335, %f333, %f334, %f332;
	ld.shared.f32 	%f336, [%r8+28];
	ld.shared.f32 	%f337, [%r87+476];
	fma.rn.f32 	%f338, %f336, %f337, %f335;
	ld.shared.f32 	%f339, [%r8+32];
	ld.shared.f32 	%f340, [%r87+544];
	fma.rn.f32 	%f341, %f339, %f340, %f338;
	ld.shared.f32 	%f342, [%r8+36];
	ld.shared.f32 	%f343, [%r87+612];
	fma.rn.f32 	%f344, %f342, %f343, %f341;
	ld.shared.f32 	%f345, [%r8+40];
	ld.shared.f32 	%f346, [%r87+680];
	fma.rn.f32 	%f347, %f345, %f346, %f344;
	ld.shared.f32 	%f348, [%r8+44];
	ld.shared.f32 	%f349, [%r87+748];
	fma.rn.f32 	%f350, %f348, %f349, %f347;
	ld.shared.f32 	%f351, [%r8+48];
	ld.shared.f32 	%f352, [%r87+816];
	fma.rn.f32 	%f353, %f351, %f352, %f350;
	ld.shared.f32 	%f354, [%r8+52];
	ld.shared.f32 	%f355, [%r87+884];
	fma.rn.f32 	%f356, %f354, %f355, %f353;
	ld.shared.f32 	%f357, [%r8+56];
	ld.shared.f32 	%f358, [%r87+952];
	fma.rn.f32 	%f359, %f357, %f358, %f356;
	ld.shared.f32 	%f360, [%r8+60];
	ld.shared.f32 	%f361, [%r87+1020];
	fma.rn.f32 	%f367, %f360, %f361, %f359;
	bar.sync 	0;
$L__BB1_9:
	max.s32 	%r92, %r5, %r4;
	setp.ge.s32 	%p8, %r92, %r32;
	@%p8 bra 	$L__BB1_11;
	ld.param.u64 	%rd39, [_Z8tiled_mmPfS_S_i_param_2];
	mad.lo.s32 	%r93, %r32, %r5, %r4;
	cvta.to.global.u64 	%rd30, %rd39;
	mul.wide.s32 	%rd31, %r93, 4;
	add.s64 	%rd32, %rd30, %rd31;
	st.global.f32 	[%rd32], %f367;
$L__BB1_11:
	ret;

}


// ===== COMPILED SASS (sm_100) =====

	.target	sm_100

	.elftype	@"ET_EXEC"


//--------------------- .note.nv.tkinfo           --------------------------
	.section	.note.nv.tkinfo,"",@"SHT_NOTE"
	.sectionflags	@"SHF_NOTE_NV_TKINFO"
	.tkinfo
        /*0018*/ 	.word	0x00000002
        /*0030*/ 	.string	""
        /*0030*/ 	.string	"ptxas"
        /*0030*/ 	.string	"Cuda compilation tools, release 13.0, V13.0.88"
        /*0030*/ 	.string	"Build cuda_13.0.r13.0/compiler.36424714_0"
        /*0030*/ 	.string	"-arch sm_100 -m 64 "



//--------------------- .note.nv.cuinfo           --------------------------
	.section	.note.nv.cuinfo,"",@"SHT_NOTE"
	.sectionflags	@"SHF_NOTE_NV_CUINFO"
        /*0018*/ 	.short	0x0002
        /*001a*/ 	.short	0x0064
        /*001c*/ 	.short	0x0082
	.zero		2


//--------------------- .nv.info                  --------------------------
	.section	.nv.info,"",@"SHT_CUDA_INFO"
	.align	4


	//----- nvinfo : EIATTR_REGCOUNT
	.align		4
        /*0000*/ 	.byte	0x04, 0x2f
        /*0002*/ 	.short	(.L_1 - .L_0)
	.align		4
.L_0:
        /*0004*/ 	.word	index@(_Z8naive_mmPfS_S_i)
        /*0008*/ 	.word	0x0000001e


	//----- nvinfo : EIATTR_FRAME_SIZE
	.align		4
.L_1:
        /*000c*/ 	.byte	0x04, 0x11
        /*000e*/ 	.short	(.L_3 - .L_2)
	.align		4
.L_2:
        /*0010*/ 	.word	index@(_Z8naive_mmPfS_S_i)
        /*0014*/ 	.word	0x00000000


	//----- nvinfo : EIATTR_REGCOUNT
	.align		4
.L_3:
        /*0018*/ 	.byte	0x04, 0x2f
        /*001a*/ 	.short	(.L_5 - .L_4)
	.align		4
.L_4:
        /*001c*/ 	.word	index@(_Z8tiled_mmPfS_S_i)
        /*0020*/ 	.word	0x00000028


	//----- nvinfo : EIATTR_FRAME_SIZE
	.align		4
.L_5:
        /*0024*/ 	.byte	0x04, 0x11
        /*0026*/ 	.short	(.L_7 - .L_6)
	.align		4
.L_6:
        /*0028*/ 	.word	index@(_Z8tiled_mmPfS_S_i)
        /*002c*/ 	.word	0x00000000


	//----- nvinfo : EIATTR_MIN_STACK_SIZE
	.align		4
.L_7:
        /*0030*/ 	.byte	0x04, 0x12
        /*0032*/ 	.short	(.L_9 - .L_8)
	.align		4
.L_8:
        /*0034*/ 	.word	index@(_Z8tiled_mmPfS_S_i)
        /*0038*/ 	.word	0x00000000


	//----- nvinfo : EIATTR_MIN_STACK_SIZE
	.align		4
.L_9:
        /*003c*/ 	.byte	0x04, 0x12
        /*003e*/ 	.short	(.L_11 - .L_10)
	.align		4
.L_10:
        /*0040*/ 	.word	index@(_Z8naive_mmPfS_S_i)
        /*0044*/ 	.word	0x00000000
.L_11:


//--------------------- .nv.compat                --------------------------
	.section	.nv.compat,"",@"SHT_CUDA_COMPAT_INFO"
	.align	4
        /*0000*/ 	.byte	0x02, 0x09, 0x00, 0x00, 0x02, 0x02, 0x01, 0x00, 0x02, 0x05, 0x05, 0x00, 0x03, 0x07, 0x01, 0x01
        /*0010*/ 	.byte	0x02, 0x03, 0x00, 0x00, 0x02, 0x06, 0x01, 0x00, 0x04, 0x0b, 0x08, 0x00, 0x09, 0x00, 0x00, 0x00
        /*0020*/ 	.byte	0x00, 0x00, 0x00, 0x00


//--------------------- .nv.info._Z8tiled_mmPfS_S_i --------------------------
	.section	.nv.info._Z8tiled_mmPfS_S_i,"",@"SHT_CUDA_INFO"
	.sectionflags	@""
	.align	4


	//----- nvinfo : EIATTR_CUDA_API_VERSION
	.align		4
        /*0000*/ 	.byte	0x04, 0x37
        /*0002*/ 	.short	(.L_13 - .L_12)
.L_12:
        /*0004*/ 	.word	0x00000082


	//----- nvinfo : EIATTR_KPARAM_INFO
	.align		4
.L_13:
        /*0008*/ 	.byte	0x04, 0x17
        /*000a*/ 	.short	(.L_15 - .L_14)
.L_14:
        /*000c*/ 	.word	0x00000000
        /*0010*/ 	.short	0x0003
        /*0012*/ 	.short	0x0018
        /*0014*/ 	.byte	0x00, 0xf0, 0x11, 0x00


	//----- nvinfo : EIATTR_KPARAM_INFO
	.align		4
.L_15:
        /*0018*/ 	.byte	0x04, 0x17
        /*001a*/ 	.short	(.L_17 - .L_16)
.L_16:
        /*001c*/ 	.word	0x00000000
        /*0020*/ 	.short	0x0002
        /*0022*/ 	.short	0x0010
        /*0024*/ 	.byte	0x00, 0xf5, 0x21, 0x00


	//----- nvinfo : EIATTR_KPARAM_INFO
	.align		4
.L_17:
        /*0028*/ 	.byte	0x04, 0x17
        /*002a*/ 	.short	(.L_19 - .L_18)
.L_18:
        /*002c*/ 	.word	0x00000000
        /*0030*/ 	.short	0x0001
        /*0032*/ 	.short	0x0008
        /*0034*/ 	.byte	0x00, 0xf5, 0x21, 0x00


	//----- nvinfo : EIATTR_KPARAM_INFO
	.align		4
.L_19:
        /*0038*/ 	.byte	0x04, 0x17
        /*003a*/ 	.short	(.L_21 - .L_20)
.L_20:
        /*003c*/ 	.word	0x00000000
        /*0040*/ 	.short	0x0000
        /*0042*/ 	.short	0x0000
        /*0044*/ 	.byte	0x00, 0xf5, 0x21, 0x00


	//----- nvinfo : EIATTR_SPARSE_MMA_MASK
	.align		4
.L_21:
        /*0048*/ 	.byte	0x03, 0x50
        /*004a*/ 	.short	0x0000


	//----- nvinfo : EIATTR_MAXREG_COUNT
	.align		4
        /*004c*/ 	.byte	0x03, 0x1b
        /*004e*/ 	.short	0x00ff


	//----- nvinfo : EIATTR_NUM_BARRIERS
	.align		4
        /*0050*/ 	.byte	0x02, 0x4c
        /*0052*/ 	.byte	0x01
	.zero		1


	//----- nvinfo : EIATTR_MERCURY_ISA_VERSION
	.align		4
        /*0054*/ 	.byte	0x03, 0x5f
        /*0056*/ 	.short	0x0101


	//----- nvinfo : EIATTR_VRC_CTA_INIT_COUNT
	.align		4
        /*0058*/ 	.byte	0x02, 0x4a
	.zero		1
	.zero		1


	//----- nvinfo : EIATTR_EXIT_INSTR_OFFSETS
	.align		4
        /*005c*/ 	.byte	0x04, 0x1c
        /*005e*/ 	.short	(.L_23 - .L_22)


	//   ....[0]....
.L_22:
        /*0060*/ 	.word	0x00001870


	//   ....[1]....
        /*0064*/ 	.word	0x000018c0


	//----- nvinfo : EIATTR_CBANK_PARAM_SIZE
	.align		4
.L_23:
        /*0068*/ 	.byte	0x03, 0x19
        /*006a*/ 	.short	0x001c


	//----- nvinfo : EIATTR_PARAM_CBANK
	.align		4
        /*006c*/ 	.byte	0x04, 0x0a
        /*006e*/ 	.short	(.L_25 - .L_24)
	.align		4
.L_24:
        /*0070*/ 	.word	index@(.nv.constant0._Z8tiled_mmPfS_S_i)
        /*0074*/ 	.short	0x0380
        /*0076*/ 	.short	0x001c


	//----- nvinfo : EIATTR_SW_WAR
	.align		4
.L_25:
        /*0078*/ 	.byte	0x04, 0x36
        /*007a*/ 	.short	(.L_27 - .L_26)
.L_26:
        /*007c*/ 	.word	0x00000008
.L_27:


//--------------------- .nv.info._Z8naive_mmPfS_S_i --------------------------
	.section	.nv.info._Z8naive_mmPfS_S_i,"",@"SHT_CUDA_INFO"
	.sectionflags	@""
	.align	4


	//----- nvinfo : EIATTR_CUDA_API_VERSION
	.align		4
        /*0000*/ 	.byte	0x04, 0x37
        /*0002*/ 	.short	(.L_29 - .L_28)
.L_28:
        /*0004*/ 	.word	0x00000082


	//----- nvinfo : EIATTR_KPARAM_INFO
	.align		4
.L_29:
        /*0008*/ 	.byte	0x04, 0x17
        /*000a*/ 	.short	(.L_31 - .L_30)
.L_30:
        /*000c*/ 	.word	0x00000000
        /*0010*/ 	.short	0x0003
        /*0012*/ 	.short	0x0018
        /*0014*/ 	.byte	0x00, 0xf0, 0x11, 0x00


	//----- nvinfo : EIATTR_KPARAM_INFO
	.align		4
.L_31:
        /*0018*/ 	.byte	0x04, 0x17
        /*001a*/ 	.short	(.L_33 - .L_32)
.L_32:
        /*001c*/ 	.word	0x00000000
        /*0020*/ 	.short	0x0002
        /*0022*/ 	.short	0x0010
        /*0024*/ 	.byte	0x00, 0xf5, 0x21, 0x00


	//----- nvinfo : EIATTR_KPARAM_INFO
	.align		4
.L_33:
        /*0028*/ 	.byte	0x04, 0x17
        /*002a*/ 	.short	(.L_35 - .L_34)
.L_34:
        /*002c*/ 	.word	0x00000000
        /*0030*/ 	.short	0x0001
        /*0032*/ 	.short	0x0008
        /*0034*/ 	.byte	0x00, 0xf5, 0x21, 0x00


	//----- nvinfo : EIATTR_KPARAM_INFO
	.align		4
.L_35:
        /*0038*/ 	.byte	0x04, 0x17
        /*003a*/ 	.short	(.L_37 - .L_36)
.L_36:
        /*003c*/ 	.word	0x00000000
        /*0040*/ 	.short	0x0000
        /*0042*/ 	.short	0x0000
        /*0044*/ 	.byte	0x00, 0xf5, 0x21, 0x00


	//----- nvinfo : EIATTR_SPARSE_MMA_MASK
	.align		4
.L_37:
        /*0048*/ 	.byte	0x03, 0x50
        /*004a*/ 	.short	0x0000


	//----- nvinfo : EIATTR_MAXREG_COUNT
	.align		4
        /*004c*/ 	.byte	0x03, 0x1b
        /*004e*/ 	.short	0x00ff


	//----- nvinfo : EIATTR_MERCURY_ISA_VERSION
	.align		4
        /*0050*/ 	.byte	0x03, 0x5f
        /*0052*/ 	.short	0x0101


	//----- nvinfo : EIATTR_VRC_CTA_INIT_COUNT
	.align		4
        /*0054*/ 	.byte	0x02, 0x4a
	.zero		1
	.zero		1


	//----- nvinfo : EIATTR_EXIT_INSTR_OFFSETS
	.align		4
        /*0058*/ 	.byte	0x04, 0x1c
        /*005a*/ 	.short	(.L_39 - .L_38)


	//   ....[0]....
.L_38:
        /*005c*/ 	.word	0x000000c0


	//   ....[1]....
        /*0060*/ 	.word	0x00000a90


	//----- nvinfo : EIATTR_CBANK_PARAM_SIZE
	.align		4
.L_39:
        /*0064*/ 	.byte	0x03, 0x19
        /*0066*/ 	.short	0x001c


	//----- nvinfo : EIATTR_PARAM_CBANK
	.align		4
        /*0068*/ 	.byte	0x04, 0x0a
        /*006a*/ 	.short	(.L_41 - .L_40)
	.align		4
.L_40:
        /*006c*/ 	.word	index@(.nv.constant0._Z8naive_mmPfS_S_i)
        /*0070*/ 	.short	0x0380
        /*0072*/ 	.short	0x001c


	//----- nvinfo : EIATTR_SW_WAR
	.align		4
.L_41:
        /*0074*/ 	.byte	0x04, 0x36
        /*0076*/ 	.short	(.L_43 - .L_42)
.L_42:
        /*0078*/ 	.word	0x00000008
.L_43:


//--------------------- .nv.callgraph             --------------------------
	.section	.nv.callgraph,"",@"SHT_CUDA_CALLGRAPH"
	.align	4
	.sectionentsize	8
	.align		4
        /*0000*/ 	.word	0x00000000
	.align		4
        /*0004*/ 	.word	0xffffffff
	.align		4
        /*0008*/ 	.word	0x00000000
	.align		4
        /*000c*/ 	.word	0xfffffffe
	.align		4
        /*0010*/ 	.word	0x00000000
	.align		4
        /*0014*/ 	.word	0xfffffffd
	.align		4
        /*0018*/ 	.word	0x00000000
	.align		4
        /*001c*/ 	.word	0xfffffffc


//--------------------- .text._Z8tiled_mmPfS_S_i  --------------------------
	.section	.text._Z8tiled_mmPfS_S_i,"ax",@progbits
	.align	128
        .global         _Z8tiled_mmPfS_S_i
        .type           _Z8tiled_mmPfS_S_i,@function
        .size           _Z8tiled_mmPfS_S_i,(.L_x_10 - _Z8tiled_mmPfS_S_i)
        .other          _Z8tiled_mmPfS_S_i,@"STO_CUDA_ENTRY STV_DEFAULT"
_Z8tiled_mmPfS_S_i:
.text._Z8tiled_mmPfS_S_i:
[----:B------:R-:W-:Y:S08]  /*0000*/  LDC R1, c[0x0][0x37c] ;  /* 0x0000df00ff017b82 */ /* 0x000ff00000000800 */
[----:B------:R-:W0:Y:S01]  /*0010*/  LDC R5, c[0x0][0x398] ;  /* 0x0000e600ff057b82 */ /* 0x000e220000000800 */
[----:B------:R-:W1:Y:S01]  /*0020*/  S2R R3, SR_TID.Y ;  /* 0x0000000000037919 */ /* 0x000e620000002200 */
[----:B------:R-:W2:Y:S01]  /*0030*/  LDCU.64 UR8, c[0x0][0x358] ;  /* 0x00006b00ff0877ac */ /* 0x000ea20008000a00 */
[----:B------:R-:W-:Y:S01]  /*0040*/  HFMA2 R31, -RZ, RZ, 0, 0 ;  /* 0x00000000ff1f7431 */ /* 0x000fe200000001ff */
[----:B------:R-:W1:Y:S01]  /*0050*/  S2R R4, SR_CTAID.Y ;  /* 0x0000000000047919 */ /* 0x000e620000002600 */
[----:B------:R-:W3:Y:S01]  /*0060*/  S2R R2, SR_TID.X ;  /* 0x0000000000027919 */ /* 0x000ee20000002100 */
[----:B------:R-:W3:Y:S01]  /*0070*/  S2R R11, SR_CTAID.X ;  /* 0x00000000000b7919 */ /* 0x000ee20000002500 */
[----:B0-----:R-:W-:-:S02]  /*0080*/  ISETP.GE.AND P0, PT, R5, 0x10, PT ;  /* 0x000000100500780c */ /* 0x001fc40003f06270 */
[----:B------:R-:W-:-:S04]  /*0090*/  SHF.R.S32.HI R0, RZ, 0x1f, R5 ;  /* 0x0000001fff007819 */ /* 0x000fc80000011405 */
[----:B------:R-:W-:Y:S02]  /*00a0*/  LEA.HI R0, R0, R5, RZ, 0x4 ;  /* 0x0000000500007211 */ /* 0x000fe400078f20ff */
[----:B-1----:R-:W-:Y:S02]  /*00b0*/  LEA R4, R4, R3, 0x4 ;  /* 0x0000000304047211 */ /* 0x002fe400078e20ff */
[----:B---3--:R-:W-:-:S03]  /*00c0*/  LEA R6, R11, R2, 0x4 ;  /* 0x000000020b067211 */ /* 0x008fc600078e20ff */
[----:B--2---:R-:W-:Y:S05]  /*00d0*/  @!P0 BRA `(.L_x_0) ;  /* 0x0000001400dc8947 */ /* 0x004fea0003800000 */
[----:B------:R-:W0:Y:S01]  /*00e0*/  S2UR UR6, SR_CgaCtaId ;  /* 0x00000000000679c3 */ /* 0x000e220000008800 */
[----:B------:R-:W-:Y:S01]  /*00f0*/  SHF.R.S32.HI R29, RZ, 0x4, R0 ;  /* 0x00000004ff1d7819 */ /* 0x000fe20000011400 */
[----:B------:R-:W-:Y:S01]  /*0100*/  UMOV UR4, 0x400 ;  /* 0x0000040000047882 */ /* 0x000fe20000000000 */
[----:B------:R-:W-:Y:S01]  /*0110*/  IMAD R21, R4, R5, R2 ;  /* 0x0000000504157224 */ /* 0x000fe200078e0202 */
[----:B------:R-:W-:Y:S02]  /*0120*/  MOV R31, RZ ;  /* 0x000000ff001f7202 */ /* 0x000fe40000000f00 */
[----:B------:R-:W-:-:S04]  /*0130*/  IADD3 R0, PT, PT, R29, -0x1, RZ ;  /* 0xffffffff1d007810 */ /* 0x000fc80007ffe0ff */
[----:B------:R-:W-:Y:S02]  /*0140*/  ISETP.GE.U32.AND P0, PT, R0, 0x3, PT ;  /* 0x000000030000780c */ /* 0x000fe40003f06070 */
[----:B------:R-:W-:Y:S01]  /*0150*/  MOV R0, RZ ;  /* 0x000000ff00007202 */ /* 0x000fe20000000f00 */
[----:B0-----:R-:W-:-:S06]  /*0160*/  ULEA UR5, UR6, UR4, 0x18 ;  /* 0x0000000406057291 */ /* 0x001fcc000f8ec0ff */
[----:B------:R-:W-:-:S04]  /*0170*/  LEA R7, R3, UR5, 0x6 ;  /* 0x0000000503077c11 */ /* 0x000fc8000f8e30ff */
[----:B------:R-:W-:Y:S05]  /*0180*/  @!P0 BRA `(.L_x_1) ;  /* 0x0000000c002c8947 */ /* 0x000fea0003800000 */
[C---:B------:R-:W-:Y:S01]  /*0190*/  IADD3 R0, PT, PT, R3.reuse, 0x30, RZ ;  /* 0x0000003003007810 */ /* 0x040fe20007ffe0ff */
[----:B------:R-:W-:Y:S01]  /*01a0*/  UIADD3 UR5, UPT, UPT, UR4, 0x400, URZ ;  /* 0x0000040004057890 */ /* 0x000fe2000fffe0ff */
[C---:B------:R-:W-:Y:S01]  /*01b0*/  IADD3 R8, PT, PT, R3.reuse, 0x20, RZ ;  /* 0x0000002003087810 */ /* 0x040fe20007ffe0ff */
[CCC-:B------:R-:W-:Y:S01]  /*01c0*/  IMAD R24, R3.reuse, R5.reuse, R2.reuse ;  /* 0x0000000503187224 */ /* 0x1c0fe200078e0202 */
[----:B------:R-:W-:Y:S01]  /*01d0*/  IADD3 R9, PT, PT, R3, 0x10, RZ ;  /* 0x0000001003097810 */ /* 0x000fe20007ffe0ff */
[----:B------:R-:W-:Y:S01]  /*01e0*/  ULEA UR5, UR6, UR5, 0x18 ;  /* 0x0000000506057291 */ /* 0x000fe2000f8ec0ff */
[-CC-:B------:R-:W-:Y:S02]  /*01f0*/  IMAD R0, R0, R5.reuse, R2.reuse ;  /* 0x0000000500007224 */ /* 0x180fe400078e0202 */
[----:B------:R-:W-:Y:S02]  /*0200*/  HFMA2 R31, -RZ, RZ, 0, 0 ;  /* 0x00000000ff1f7431 */ /* 0x000fe400000001ff */
[-CC-:B------:R-:W-:Y:S01]  /*0210*/  IMAD R8, R8, R5.reuse, R2.reuse ;  /* 0x0000000508087224 */ /* 0x180fe200078e0202 */
[----:B------:R-:W-:Y:S01]  /*0220*/  LEA R24, R11, R24, 0x4 ;  /* 0x000000180b187211 */ /* 0x000fe200078e20ff */
[----:B------:R-:W-:Y:S01]  /*0230*/  IMAD R9, R9, R5, R2 ;  /* 0x0000000509097224 */ /* 0x000fe200078e0202 */
[----:B------:R-:W-:-:S02]  /*0240*/  LEA R30, R11, R0, 0x4 ;  /* 0x000000000b1e7211 */ /* 0x000fc400078e20ff */
[C---:B------:R-:W-:Y:S02]  /*0250*/  LEA R22, R2.reuse, UR5, 0x2 ;  /* 0x0000000502167c11 */ /* 0x040fe4000f8e10ff */
[----:B------:R-:W-:Y:S02]  /*0260*/  LOP3.LUT R0, R29, 0x7fffffc, RZ, 0xc0, !PT ;  /* 0x07fffffc1d007812 */ /* 0x000fe400078ec0ff */
[----:B------:R-:W-:Y:S01]  /*0270*/  LEA R28, R11, R8, 0x4 ;  /* 0x000000080b1c7211 */ /* 0x000fe200078e20ff */
[----:B------:R-:W-:Y:S01]  /*0280*/  IMAD R20, R3, 0x44, R22 ;  /* 0x0000004403147824 */ /* 0x000fe200078e0216 */
[----:B------:R-:W-:Y:S02]  /*0290*/  LEA R26, R11, R9, 0x4 ;  /* 0x000000090b1a7211 */ /* 0x000fe400078e20ff */
[----:B------:R-:W-:Y:S02]  /*02a0*/  MOV R27, R21 ;  /* 0x00000015001b7202 */ /* 0x000fe40000000f00 */
[----:B------:R-:W-:-:S02]  /*02b0*/  LEA R23, R2, R7, 0x2 ;  /* 0x0000000702177211 */ /* 0x000fc400078e10ff */
[----:B------:R-:W-:-:S07]  /*02c0*/  IADD3 R25, PT, PT, -R0, RZ, RZ ;  /* 0x000000ff00197210 */ /* 0x000fce0007ffe1ff */
.L_x_2:
[----:B------:R-:W0:Y:S08]  /*02d0*/  LDC.64 R16, c[0x0][0x380] ;  /* 0x0000e000ff107b82 */ /* 0x000e300000000a00 */
[----:B------:R-:W1:Y:S01]  /*02e0*/  LDC.64 R18, c[0x0][0x388] ;  /* 0x0000e200ff127b82 */ /* 0x000e620000000a00 */
[----:B0-----:R-:W-:-:S05]  /*02f0*/  IMAD.WIDE R16, R27, 0x4, R16 ;  /* 0x000000041b107825 */ /* 0x001fca00078e0210 */
[----:B------:R-:W2:Y:S01]  /*0300*/  LDG.E R10, desc[UR8][R16.64] ;  /* 0x00000008100a7981 */ /* 0x000ea2000c1e1900 */
[----:B-1----:R-:W-:-:S05]  /*0310*/  IMAD.WIDE R8, R24, 0x4, R18 ;  /* 0x0000000418087825 */ /* 0x002fca00078e0212 */
[----:B------:R-:W3:Y:S04]  /*0320*/  LDG.E R35, desc[UR8][R8.64] ;  /* 0x0000000808237981 */ /* 0x000ee8000c1e1900 */
[----:B--2---:R-:W-:Y:S04]  /*0330*/  STS [R23], R10 ;  /* 0x0000000a17007388 */ /* 0x004fe80000000800 */
[----:B---3--:R-:W-:Y:S01]  /*0340*/  STS [R20], R35 ;  /* 0x0000002314007388 */ /* 0x008fe20000000800 */
[----:B------:R-:W-:Y:S06]  /*0350*/  BAR.SYNC.DEFER_BLOCKING 0x0 ;  /* 0x0000000000007b1d */ /* 0x000fec0000010000 */
[----:B------:R-:W-:Y:S04]  /*0360*/  LDS R11, [R22] ;  /* 0x00000000160b7984 */ /* 0x000fe80000000800 */
[----:B------:R-:W0:Y:S04]  /*0370*/  LDS.128 R12, [R7] ;  /* 0x00000000070c7984 */ /* 0x000e280000000c00 */
[----:B------:R-:W1:Y:S04]  /*0380*/  LDS R37, [R22+0x44] ;  /* 0x0000440016257984 */ /* 0x000e680000000800 */
[----:B------:R-:W2:Y:S01]  /*0390*/  LDS R33, [R22+0x88] ;  /* 0x0000880016217984 */ /* 0x000ea20000000800 */
[----:B0-----:R-:W-:-:S03]  /*03a0*/  FFMA R32, R12, R11, R31 ;  /* 0x0000000b0c207223 */ /* 0x001fc6000000001f */
[----:B------:R-:W0:Y:S01]  /*03b0*/  LDS R12, [R22+0xcc] ;  /* 0x0000cc00160c7984 */ /* 0x000e220000000800 */
[----:B-1----:R-:W-:-:S03]  /*03c0*/  FFMA R34, R37, R13, R32 ;  /* 0x0000000d25227223 */ /* 0x002fc60000000020 */
[----:B------:R-:W-:Y:S04]  /*03d0*/  LDS R13, [R22+0x110] ;  /* 0x00011000160d7984 */ /* 0x000fe80000000800 */
[----:B------:R-:W1:Y:S04]  /*03e0*/  LDS.128 R8, [R7+0x10] ;  /* 0x0000100007087984 */ /* 0x000e680000000c00 */
[----:B------:R-:W3:Y:S04]  /*03f0*/  LDS R32, [R22+0x154] ;  /* 0x0001540016207984 */ /* 0x000ee80000000800 */
[----:B------:R-:W4:Y:S01]  /*0400*/  LDS R31, [R22+0x198] ;  /* 0x00019800161f7984 */ /* 0x000f220000000800 */
[----:B--2---:R-:W-:-:S03]  /*0410*/  FFMA R33, R33, R14, R34 ;  /* 0x0000000e21217223 */ /* 0x004fc60000000022 */
[----:B------:R-:W-:Y:S04]  /*0420*/  LDS R37, [R22+0x374] ;  /* 0x0003740016257984 */ /* 0x000fe80000000800 */
[----:B------:R-:W-:Y:S01]  /*0430*/  LDS R34, [R22+0x3fc] ;  /* 0x0003fc0016227984 */ /* 0x000fe20000000800 */
[----:B0-----:R-:W-:-:S03]  /*0440*/  FFMA R15, R12, R15, R33 ;  /* 0x0000000f0c0f7223 */ /* 0x001fc60000000021 */
[----:B------:R-:W-:Y:S01]  /*0450*/  LDS R33, [R22+0x264] ;  /* 0x0002640016217984 */ /* 0x000fe20000000800 */
[----:B-1----:R-:W-:-:S03]  /*0460*/  FFMA R13, R8, R13, R15 ;  /* 0x0000000d080d7223 */ /* 0x002fc6000000000f */
[----:B------:R-:W0:Y:S01]  /*0470*/  LDS R8, [R22+0x1dc] ;  /* 0x0001dc0016087984 */ /* 0x000e220000000800 */
[----:B---3--:R-:W-:-:S03]  /*0480*/  FFMA R32, R32, R9, R13 ;  /* 0x0000000920207223 */ /* 0x008fc6000000000d */
[----:B------:R-:W-:Y:S04]  /*0490*/  LDS R9, [R22+0x220] ;  /* 0x0002200016097984 */ /* 0x000fe80000000800 */
[----:B------:R-:W1:Y:S01]  /*04a0*/  LDS.128 R12, [R7+0x20] ;  /* 0x00002000070c7984 */ /* 0x000e620000000c00 */
[----:B----4-:R-:W-:-:S03]  /*04b0*/  FFMA R31, R31, R10, R32 ;  /* 0x0000000a1f1f7223 */ /* 0x010fc60000000020 */
[----:B------:R-:W2:Y:S04]  /*04c0*/  LDS R32, [R22+0x2a8] ;  /* 0x0002a80016207984 */ /* 0x000ea80000000800 */
[----:B------:R-:W3:Y:S01]  /*04d0*/  LDS R10, [R22+0x2ec] ;  /* 0x0002ec00160a7984 */ /* 0x000ee20000000800 */
[----:B0-----:R-:W-:-:S03]  /*04e0*/  FFMA R11, R8, R11, R31 ;  /* 0x0000000b080b7223 */ /* 0x001fc6000000001f */
[----:B------:R-:W-:Y:S01]  /*04f0*/  LDS R31, [R22+0x3b8] ;  /* 0x0003b800161f7984 */ /* 0x000fe20000000800 */
[----:B-1----:R-:W-:-:S03]  /*0500*/  FFMA R12, R12, R9, R11 ;  /* 0x000000090c0c7223 */ /* 0x002fc6000000000b */
[----:B------:R-:W-:Y:S01]  /*0510*/  LDS R9, [R22+0x330] ;  /* 0x0003300016097984 */ /* 0x000fe20000000800 */
[----:B------:R-:W-:-:S04]  /*0520*/  FFMA R13, R33, R13, R12 ;  /* 0x0000000d210d7223 */ /* 0x000fc8000000000c */
[----:B--2---:R-:W-:-:S04]  /*0530*/  FFMA R13, R32, R14, R13 ;  /* 0x0000000e200d7223 */ /* 0x004fc8000000000d */
[----:B---3--:R-:W-:Y:S02]  /*0540*/  FFMA R11, R10, R15, R13 ;  /* 0x0000000f0a0b7223 */ /* 0x008fe4000000000d */
[----:B------:R-:W0:Y:S01]  /*0550*/  LDS.128 R12, [R7+0x30] ;  /* 0x00003000070c7984 */ /* 0x000e220000000c00 */
[----:B------:R-:W-:Y:S01]  /*0560*/  IMAD.WIDE R32, R26, 0x4, R18 ;  /* 0x000000041a207825 */ /* 0x000fe200078e0212 */
[----:B------:R-:W-:Y:S06]  /*0570*/  BAR.SYNC.DEFER_BLOCKING 0x0 ;  /* 0x0000000000007b1d */ /* 0x000fec0000010000 */
[----:B------:R-:W2:Y:S04]  /*0580*/  LDG.E R33, desc[UR8][R32.64] ;  /* 0x0000000820217981 */ /* 0x000ea8000c1e1900 */
[----:B------:R-:W3:Y:S01]  /*0590*/  LDG.E R32, desc[UR8][R16.64+0x40] ;  /* 0x0000400810207981 */ /* 0x000ee2000c1e1900 */
[----:B0-----:R-:W-:-:S04]  /*05a0*/  FFMA R12, R12, R9, R11 ;  /* 0x000000090c0c7223 */ /* 0x001fc8000000000b */
[----:B------:R-:W-:-:S04]  /*05b0*/  FFMA R36, R37, R13, R12 ;  /* 0x0000000d25247223 */ /* 0x000fc8000000000c */
[----:B------:R-:W-:-:S04]  /*05c0*/  FFMA R31, R31, R14, R36 ;  /* 0x0000000e1f1f7223 */ /* 0x000fc80000000024 */
[----:B------:R-:W-:Y:S01]  /*05d0*/  FFMA R15, R34, R15, R31 ;  /* 0x0000000f220f7223 */ /* 0x000fe2000000001f */
[----:B---3--:R-:W-:Y:S04]  /*05e0*/  STS [R23], R32 ;  /* 0x0000002017007388 */ /* 0x008fe80000000800 */
[----:B--2---:R-:W-:Y:S01]  /*05f0*/  STS [R20], R33 ;  /* 0x0000002114007388 */ /* 0x004fe20000000800 */
[----:B------:R-:W-:Y:S06]  /*0600*/  BAR.SYNC.DEFER_BLOCKING 0x0 ;  /* 0x0000000000007b1d */ /* 0x000fec0000010000 */
[----:B------:R-:W-:Y:S04]  /*0610*/  LDS R35, [R22] ;  /* 0x0000000016237984 */ /* 0x000fe80000000800 */
[----:B------:R-:W0:Y:S04]  /*0620*/  LDS.128 R8, [R7] ;  /* 0x0000000007087984 */ /* 0x000e280000000c00 */
[----:B------:R-:W1:Y:S04]  /*0630*/  LDS R12, [R22+0x44] ;  /* 0x00004400160c7984 */ /* 0x000e680000000800 */
[----:B------:R-:W2:Y:S04]  /*0640*/  LDS R31, [R22+0x88] ;  /* 0x00008800161f7984 */ /* 0x000ea80000000800 */
[----:B------:R-:W-:Y:S04]  /*0650*/  LDS R32, [R22+0x154] ;  /* 0x0001540016207984 */ /* 0x000fe80000000800 */
[----:B------:R-:W-:Y:S04]  /*0660*/  LDS R33, [R22+0x198] ;  /* 0x0001980016217984 */ /* 0x000fe80000000800 */
[----:B------:R-:W-:Y:S01]  /*0670*/  LDS R37, [R22+0x374] ;  /* 0x0003740016257984 */ /* 0x000fe20000000800 */
[----:B0-----:R-:W-:-:S03]  /*0680*/  FFMA R15, R8, R35, R15 ;  /* 0x00000023080f7223 */ /* 0x001fc6000000000f */
[----:B------:R-:W0:Y:S01]  /*0690*/  LDS R8, [R22+0xcc] ;  /* 0x0000cc0016087984 */ /* 0x000e220000000800 */
[----:B-1----:R-:W-:-:S03]  /*06a0*/  FFMA R34, R12, R9, R15 ;  /* 0x000000090c227223 */ /* 0x002fc6000000000f */
[----:B------:R-:W-:Y:S04]  /*06b0*/  LDS R9, [R22+0x110] ;  /* 0x0001100016097984 */ /* 0x000fe80000000800 */
[----:B------:R-:W1:Y:S01]  /*06c0*/  LDS.128 R12, [R7+0x10] ;  /* 0x00001000070c7984 */ /* 0x000e620000000c00 */
[----:B--2---:R-:W-:-:S03]  /*06d0*/  FFMA R31, R31, R10, R34 ;  /* 0x0000000a1f1f7223 */ /* 0x004fc60000000022 */
[----:B------:R-:W-:Y:S01]  /*06e0*/  LDS R34, [R22+0x3fc] ;  /* 0x0003fc0016227984 */ /* 0x000fe20000000800 */
[----:B0-----:R-:W-:-:S03]  /*06f0*/  FFMA R11, R8, R11, R31 ;  /* 0x0000000b080b7223 */ /* 0x001fc6000000001f */
[----:B------:R-:W-:Y:S01]  /*0700*/  LDS R31, [R22+0x264] ;  /* 0x00026400161f7984 */ /* 0x000fe20000000800 */
[----:B-1----:R-:W-:-:S03]  /*0710*/  FFMA R9, R12, R9, R11 ;  /* 0x000000090c097223 */ /* 0x002fc6000000000b */
[----:B------:R-:W0:Y:S01]  /*0720*/  LDS R12, [R22+0x1dc] ;  /* 0x0001dc00160c7984 */ /* 0x000e220000000800 */
[----:B------:R-:W-:-:S03]  /*0730*/  FFMA R32, R32, R13, R9 ;  /* 0x0000000d20207223 */ /* 0x000fc60000000009 */
[----:B------:R-:W-:Y:S04]  /*0740*/  LDS R13, [R22+0x220] ;  /* 0x00022000160d7984 */ /* 0x000fe80000000800 */
[----:B------:R-:W1:Y:S01]  /*0750*/  LDS.128 R8, [R7+0x20] ;  /* 0x0000200007087984 */ /* 0x000e620000000c00 */
[----:B------:R-:W-:-:S03]  /*0760*/  FFMA R33, R33, R14, R32 ;  /* 0x0000000e21217223 */ /* 0x000fc60000000020 */
[----:B------:R-:W2:Y:S04]  /*0770*/  LDS R32, [R22+0x2a8] ;  /* 0x0002a80016207984 */ /* 0x000ea80000000800 */
[----:B------:R-:W3:Y:S01]  /*0780*/  LDS R14, [R22+0x2ec] ;  /* 0x0002ec00160e7984 */ /* 0x000ee20000000800 */
[----:B0-----:R-:W-:-:S04]  /*0790*/  FFMA R15, R12, R15, R33 ;  /* 0x0000000f0c0f7223 */ /* 0x001fc80000000021 */
[----:B-1----:R-:W-:-:S04]  /*07a0*/  FFMA R8, R8, R13, R15 ;  /* 0x0000000d08087223 */ /* 0x002fc8000000000f */
[----:B------:R-:W-:Y:S02]  /*07b0*/  FFMA R9, R31, R9, R8 ;  /* 0x000000091f097223 */ /* 0x000fe40000000008 */
[----:B------:R-:W-:Y:S02]  /*07c0*/  LDS R31, [R22+0x3b8] ;  /* 0x0003b800161f7984 */ /* 0x000fe40000000800 */
[----:B--2---:R-:W-:Y:S02]  /*07d0*/  FFMA R13, R32, R10, R9 ;  /* 0x0000000a200d7223 */ /* 0x004fe40000000009 */
[----:B------:R-:W-:Y:S02]  /*07e0*/  LDS R9, [R22+0x330] ;  /* 0x0003300016097984 */ /* 0x000fe40000000800 */
        /* <DEDUP_REMOVED lines=10> */
[----:B------:R-:W-:Y:S01]  /*0890*/  IMAD.WIDE R18, R30, 0x4, R18 ;  /* 0x000000041e127825 */ /* 0x000fe200078e0212 */
        /* <DEDUP_REMOVED lines=8> */
[----:B------:R-:W-:Y:S01]  /*0920*/  LDS R34, [R22+0x374] ;  /* 0x0003740016227984 */ /* 0x000fe20000000800 */
[----:B0-----:R-:W-:-:S03]  /*0930*/  FFMA R15, R8, R35, R15 ;  /* 0x00000023080f7223 */ /* 0x001fc6000000000f */
[----:B------:R-:W0:Y:S01]  /*0940*/  LDS R35, [R22+0xcc] ;  /* 0x0000cc0016237984 */ /* 0x000e220000000800 */
[----:B-1----:R-:W-:-:S03]  /*0950*/  FFMA R32, R12, R9, R15 ;  /* 0x000000090c207223 */ /* 0x002fc6000000000f */
[----:B------:R-:W-:Y:S04]  /*0960*/  LDS R9, [R22+0x110] ;  /* 0x0001100016097984 */ /* 0x000fe80000000800 */
[----:B------:R-:W1:Y:S04]  /*0970*/  LDS.128 R12, [R7+0x10] ;  /* 0x00001000070c7984 */ /* 0x000e680000000c00 */
[----:B------:R-:W3:Y:S01]  /*0980*/  LDS R8, [R22+0x154] ;  /* 0x0001540016087984 */ /* 0x000ee20000000800 */
[----:B--2---:R-:W-:-:S03]  /*0990*/  FFMA R10, R31, R10, R32 ;  /* 0x0000000a1f0a7223 */ /* 0x004fc60000000020 */
[----:B------:R-:W2:Y:S01]  /*09a0*/  LDS R31, [R22+0x198] ;  /* 0x00019800161f7984 */ /* 0x000ea20000000800 */
[----:B0-----:R-:W-:-:S03]  /*09b0*/  FFMA R11, R35, R11, R10 ;  /* 0x0000000b230b7223 */ /* 0x001fc6000000000a */
[----:B------:R-:W-:Y:S01]  /*09c0*/  LDS R35, [R22+0x264] ;  /* 0x0002640016237984 */ /* 0x000fe20000000800 */
[----:B-1----:R-:W-:-:S03]  /*09d0*/  FFMA R9, R12, R9, R11 ;  /* 0x000000090c097223 */ /* 0x002fc6000000000b */
[----:B------:R-:W0:Y:S01]  /*09e0*/  LDS R12, [R22+0x1dc] ;  /* 0x0001dc00160c7984 */ /* 0x000e220000000800 */
[----:B---3--:R-:W-:-:S03]  /*09f0*/  FFMA R32, R8, R13, R9 ;  /* 0x0000000d08207223 */ /* 0x008fc60000000009 */
[----:B------:R-:W1:Y:S04]  /*0a00*/  LDS.128 R8, [R7+0x20] ;  /* 0x0000200007087984 */ /* 0x000e680000000c00 */
[----:B------:R-:W3:Y:S01]  /*0a10*/  LDS R13, [R22+0x2a8] ;  /* 0x0002a800160d7984 */ /* 0x000ee20000000800 */
[----:B--2---:R-:W-:-:S03]  /*0a20*/  FFMA R31, R31, R14, R32 ;  /* 0x0000000e1f1f7223 */ /* 0x004fc60000000020 */
[----:B------:R-:W-:Y:S01]  /*0a30*/  LDS R32, [R22+0x3fc] ;  /* 0x0003fc0016207984 */ /* 0x000fe20000000800 */
[----:B0-----:R-:W-:-:S04]  /*0a40*/  FFMA R15, R12, R15, R31 ;  /* 0x0000000f0c0f7223 */ /* 0x001fc8000000001f */
[----:B-1----:R-:W-:Y:S02]  /*0a50*/  FFMA R8, R8, R33, R15 ;  /* 0x0000002108087223 */ /* 0x002fe4000000000f */
[----:B------:R-:W-:Y:S02]  /*0a60*/  LDS R33, [R22+0x3b8] ;  /* 0x0003b80016217984 */ /* 0x000fe40000000800 */
[----:B------:R-:W-:Y:S02]  /*0a70*/  FFMA R12, R35, R9, R8 ;  /* 0x00000009230c7223 */ /* 0x000fe40000000008 */
[----:B------:R-:W0:Y:S02]  /*0a80*/  LDS R8, [R22+0x2ec] ;  /* 0x0002ec0016087984 */ /* 0x000e240000000800 */
[----:B---3--:R-:W-:Y:S02]  /*0a90*/  FFMA R9, R13, R10, R12 ;  /* 0x0000000a0d097223 */ /* 0x008fe4000000000c */
[----:B------:R-:W-:Y:S04]  /*0aa0*/  LDS R35, [R22+0x330] ;  /* 0x0003300016237984 */ /* 0x000fe80000000800 */
[----:B------:R-:W1:Y:S01]  /*0ab0*/  LDS.128 R12, [R7+0x30] ;  /* 0x00003000070c7984 */ /* 0x000e620000000c00 */
[----:B------:R-:W-:Y:S06]  /*0ac0*/  BAR.SYNC.DEFER_BLOCKING 0x0 ;  /* 0x0000000000007b1d */ /* 0x000fec0000010000 */
[----:B------:R0:W2:Y:S04]  /*0ad0*/  LDG.E R16, desc[UR8][R16.64+0xc0] ;  /* 0x0000c00810107981 */ /* 0x0000a8000c1e1900 */
[----:B------:R-:W3:Y:S01]  /*0ae0*/  LDG.E R19, desc[UR8][R18.64] ;  /* 0x0000000812137981 */ /* 0x000ee2000c1e1900 */
[----:B0-----:R-:W-:-:S04]  /*0af0*/  FFMA R17, R8, R11, R9 ;  /* 0x0000000b08117223 */ /* 0x001fc80000000009 */
[----:B-1----:R-:W-:-:S04]  /*0b00*/  FFMA R35, R12, R35, R17 ;  /* 0x000000230c237223 */ /* 0x002fc80000000011 */
[----:B------:R-:W-:-:S04]  /*0b10*/  FFMA R34, R34, R13, R35 ;  /* 0x0000000d22227223 */ /* 0x000fc80000000023 */
[----:B------:R-:W-:-:S04]  /*0b20*/  FFMA R33, R33, R14, R34 ;  /* 0x0000000e21217223 */ /* 0x000fc80000000022 */
[----:B------:R-:W-:Y:S01]  /*0b30*/  FFMA R17, R32, R15, R33 ;  /* 0x0000000f20117223 */ /* 0x000fe20000000021 */
[----:B------:R-:W-:-:S04]  /*0b40*/  IADD3 R25, PT, PT, R25, 0x4, RZ ;  /* 0x0000000419197810 */ /* 0x000fc80007ffe0ff */
[----:B------:R-:W-:Y:S02]  /*0b50*/  ISETP.NE.AND P0, PT, R25, RZ, PT ;  /* 0x000000ff1900720c */ /* 0x000fe40003f05270 */
[----:B------:R-:W-:Y:S02]  /*0b60*/  IADD3 R27, PT, PT, R27, 0x40, RZ ;  /* 0x000000401b1b7810 */ /* 0x000fe40007ffe0ff */
[C---:B------:R-:W-:Y:S02]  /*0b70*/  LEA R30, R5.reuse, R30, 0x6 ;  /* 0x0000001e051e7211 */ /* 0x040fe400078e30ff */
[C---:B------:R-:W-:Y:S02]  /*0b80*/  LEA R28, R5.reuse, R28, 0x6 ;  /* 0x0000001c051c7211 */ /* 0x040fe400078e30ff */
[C---:B------:R-:W-:Y:S02]  /*0b90*/  LEA R26, R5.reuse, R26, 0x6 ;  /* 0x0000001a051a7211 */ /* 0x040fe400078e30ff */
[----:B------:R-:W-:Y:S01]  /*0ba0*/  LEA R24, R5, R24, 0x6 ;  /* 0x0000001805187211 */ /* 0x000fe200078e30ff */
[----:B--2---:R-:W-:Y:S04]  /*0bb0*/  STS [R23], R16 ;  /* 0x0000001017007388 */ /* 0x004fe80000000800 */
[----:B---3--:R-:W-:Y:S01]  /*0bc0*/  STS [R20], R19 ;  /* 0x0000001314007388 */ /* 0x008fe20000000800 */
[----:B------:R-:W-:Y:S06]  /*0bd0*/  BAR.SYNC.DEFER_BLOCKING 0x0 ;  /* 0x0000000000007b1d */ /* 0x000fec0000010000 */
[----:B------:R-:W-:Y:S04]  /*0be0*/  LDS R31, [R22] ;  /* 0x00000000161f7984 */ /* 0x000fe80000000800 */
[----:B------:R-:W0:Y:S04]  /*0bf0*/  LDS.128 R8, [R7] ;  /* 0x0000000007087984 */ /* 0x000e280000000c00 */
[----:B------:R-:W1:Y:S04]  /*0c00*/  LDS R36, [R22+0x44] ;  /* 0x0000440016247984 */ /* 0x000e680000000800 */
[----:B------:R-:W2:Y:S04]  /*0c10*/  LDS R37, [R22+0x88] ;  /* 0x0000880016257984 */ /* 0x000ea80000000800 */
[----:B------:R-:W3:Y:S04]  /*0c20*/  LDS R34, [R22+0xcc] ;  /* 0x0000cc0016227984 */ /* 0x000ee80000000800 */
[----:B------:R-:W-:Y:S04]  /*0c30*/  LDS R33, [R22+0x110] ;  /* 0x0001100016217984 */ /* 0x000fe80000000800 */
[----:B------:R-:W4:Y:S04]  /*0c40*/  LDS.128 R12, [R7+0x10] ;  /* 0x00001000070c7984 */ /* 0x000f280000000c00 */
[----:B------:R-:W5:Y:S04]  /*0c50*/  LDS R32, [R22+0x154] ;  /* 0x0001540016207984 */ /* 0x000f680000000800 */
[----:B------:R-:W5:Y:S01]  /*0c60*/  LDS R35, [R22+0x198] ;  /* 0x0001980016237984 */ /* 0x000f620000000800 */
[----:B0-----:R-:W-:-:S03]  /*0c70*/  FFMA R17, R8, R31, R17 ;  /* 0x0000001f08117223 */ /* 0x001fc60000000011 */
[----:B------:R-:W0:Y:S01]  /*0c80*/  LDS R8, [R22+0x1dc] ;  /* 0x0001dc0016087984 */ /* 0x000e220000000800 */
[----:B-1----:R-:W-:-:S03]  /*0c90*/  FFMA R36, R36, R9, R17 ;  /* 0x0000000924247223 */ /* 0x002fc60000000011 */
[----:B------:R-:W-:Y:S04]  /*0ca0*/  LDS R31, [R22+0x220] ;  /* 0x00022000161f7984 */ /* 0x000fe80000000800 */
[----:B------:R-:W1:Y:S01]  /*0cb0*/  LDS.128 R16, [R7+0x20] ;  /* 0x0000200007107984 */ /* 0x000e620000000c00 */
[----:B--2---:R-:W-:-:S04]  /*0cc0*/  FFMA R37, R37, R10, R36 ;  /* 0x0000000a25257223 */ /* 0x004fc80000000024 */
[----:B---3--:R-:W-:-:S04]  /*0cd0*/  FFMA R11, R34, R11, R37 ;  /* 0x0000000b220b7223 */ /* 0x008fc80000000025 */
[----:B----4-:R-:W-:Y:S02]  /*0ce0*/  FFMA R11, R12, R33, R11 ;  /* 0x000000210c0b7223 */ /* 0x010fe4000000000b */
[----:B------:R-:W2:Y:S02]  /*0cf0*/  LDS R12, [R22+0x264] ;  /* 0x00026400160c7984 */ /* 0x000ea40000000800 */
[----:B-----5:R-:W-:Y:S02]  /*0d00*/  FFMA R32, R32, R13, R11 ;  /* 0x0000000d20207223 */ /* 0x020fe4000000000b */
[----:B------:R-:W3:Y:S02]  /*0d10*/  LDS R13, [R22+0x2a8] ;  /* 0x0002a800160d7984 */ /* 0x000ee40000000800 */
[----:B------:R-:W-:Y:S02]  /*0d20*/  FFMA R35, R35, R14, R32 ;  /* 0x0000000e23237223 */ /* 0x000fe40000000020 */
[----:B------:R-:W4:Y:S04]  /*0d30*/  LDS R14, [R22+0x2ec] ;  /* 0x0002ec00160e7984 */ /* 0x000f280000000800 */
[----:B------:R-:W-:Y:S01]  /*0d40*/  LDS R32, [R22+0x374] ;  /* 0x0003740016207984 */ /* 0x000fe20000000800 */
[----:B0-----:R-:W-:-:S03]  /*0d50*/  FFMA R35, R8, R15, R35 ;  /* 0x0000000f08237223 */ /* 0x001fc60000000023 */
[----:B------:R-:W-:Y:S04]  /*0d60*/  LDS R15, [R22+0x330] ;  /* 0x00033000160f7984 */ /* 0x000fe80000000800 */
[----:B------:R-:W0:Y:S01]  /*0d70*/  LDS.128 R8, [R7+0x30] ;  /* 0x0000300007087984 */ /* 0x000e220000000c00 */
[----:B-1----:R-:W-:-:S03]  /*0d80*/  FFMA R35, R16, R31, R35 ;  /* 0x0000001f10237223 */ /* 0x002fc60000000023 */
[----:B------:R-:W1:Y:S04]  /*0d90*/  LDS R31, [R22+0x3b8] ;  /* 0x0003b800161f7984 */ /* 0x000e680000000800 */
[----:B------:R-:W5:Y:S01]  /*0da0*/  LDS R16, [R22+0x3fc] ;  /* 0x0003fc0016107984 */ /* 0x000f620000000800 */
[----:B--2---:R-:W-:-:S04]  /*0db0*/  FFMA R12, R12, R17, R35 ;  /* 0x000000110c0c7223 */ /* 0x004fc80000000023 */
[----:B---3--:R-:W-:-:S04]  /*0dc0*/  FFMA R13, R13, R18, R12 ;  /* 0x000000120d0d7223 */ /* 0x008fc8000000000c */
[----:B----4-:R-:W-:-:S04]  /*0dd0*/  FFMA R13, R14, R19, R13 ;  /* 0x000000130e0d7223 */ /* 0x010fc8000000000d */
[----:B0-----:R-:W-:-:S04]  /*0de0*/  FFMA R13, R8, R15, R13 ;  /* 0x0000000f080d7223 */ /* 0x001fc8000000000d */
[----:B------:R-:W-:-:S04]  /*0df0*/  FFMA R32, R32, R9, R13 ;  /* 0x0000000920207223 */ /* 0x000fc8000000000d */
[----:B-1----:R-:W-:-:S04]  /*0e00*/  FFMA R31, R31, R10, R32 ;  /* 0x0000000a1f1f7223 */ /* 0x002fc80000000020 */
[----:B-----5:R-:W-:Y:S01]  /*0e10*/  FFMA R31, R16, R11, R31 ;  /* 0x0000000b101f7223 */ /* 0x020fe2000000001f */
[----:B------:R-:W-:Y:S06]  /*0e20*/  BAR.SYNC.DEFER_BLOCKING 0x0 ;  /* 0x0000000000007b1d */ /* 0x000fec0000010000 */
[----:B------:R-:W-:Y:S05]  /*0e30*/  @P0 BRA `(.L_x_2) ;  /* 0xfffffff400240947 */ /* 0x000fea000383ffff */
.L_x_1:
[----:B------:R-:W-:-:S13]  /*0e40*/  LOP3.LUT P0, R8, R29, 0x3, RZ, 0xc0, !PT ;  /* 0x000000031d087812 */ /* 0x000fda000780c0ff */
[----:B------:R-:W-:Y:S05]  /*0e50*/  @!P0 BRA `(.L_x_0) ;  /* 0x00000008007c8947 */ /* 0x000fea0003800000 */
[----:B------:R-:W-:Y:S02]  /*0e60*/  ISETP.NE.AND P0, PT, R8, 0x1, PT ;  /* 0x000000010800780c */ /* 0x000fe40003f05270 */
[----:B------:R-:W-:-:S04]  /*0e70*/  LOP3.LUT R29, R29, 0x1, RZ, 0xc0, !PT ;  /* 0x000000011d1d7812 */ /* 0x000fc800078ec0ff */
[----:B------:R-:W-:-:S07]  /*0e80*/  ISETP.NE.U32.AND P1, PT, R29, 0x1, PT ;  /* 0x000000011d00780c */ /* 0x000fce0003f25070 */
[----:B------:R-:W-:Y:S06]  /*0e90*/  @!P0 BRA `(.L_x_3) ;  /* 0x0000000400908947 */ /* 0x000fec0003800000 */
[----:B------:R-:W0:Y:S01]  /*0ea0*/  LDC.64 R22, c[0x0][0x380] ;  /* 0x0000e000ff167b82 */ /* 0x000e220000000a00 */
[C---:B------:R-:W-:Y:S02]  /*0eb0*/  LEA R18, R0.reuse, R3, 0x4 ;  /* 0x0000000300127211 */ /* 0x040fe400078e20ff */
[----:B------:R-:W-:-:S03]  /*0ec0*/  LEA R9, R0, R21, 0x4 ;  /* 0x0000001500097211 */ /* 0x000fc600078e20ff */
[----:B------:R-:W-:Y:S02]  /*0ed0*/  IMAD R13, R18, R5, R6 ;  /* 0x00000005120d7224 */ /* 0x000fe400078e0206 */
[----:B------:R-:W1:Y:S01]  /*0ee0*/  LDC.64 R16, c[0x0][0x388] ;  /* 0x0000e200ff107b82 */ /* 0x000e620000000a00 */
[----:B0-----:R-:W-:-:S05]  /*0ef0*/  IMAD.WIDE R22, R9, 0x4, R22 ;  /* 0x0000000409167825 */ /* 0x001fca00078e0216 */
[----:B------:R-:W2:Y:S01]  /*0f00*/  LDG.E R19, desc[UR8][R22.64] ;  /* 0x0000000816137981 */ /* 0x000ea2000c1e1900 */
[----:B-1----:R-:W-:-:S05]  /*0f10*/  IMAD.WIDE R12, R13, 0x4, R16 ;  /* 0x000000040d0c7825 */ /* 0x002fca00078e0210 */
[----:B------:R-:W3:Y:S01]  /*0f20*/  LDG.E R25, desc[UR8][R12.64] ;  /* 0x000000080c197981 */ /* 0x000ee2000c1e1900 */
[----:B------:R-:W-:-:S04]  /*0f30*/  UIADD3 UR5, UPT, UPT, UR4, 0x400, URZ ;  /* 0x0000040004057890 */ /* 0x000fc8000fffe0ff */
[----:B------:R-:W-:Y:S01]  /*0f40*/  ULEA UR5, UR6, UR5, 0x18 ;  /* 0x0000000506057291 */ /* 0x000fe2000f8ec0ff */
[----:B------:R-:W-:-:S05]  /*0f50*/  LEA R30, R2, R7, 0x2 ;  /* 0x00000007021e7211 */ /* 0x000fca00078e10ff */
[----:B------:R-:W-:-:S05]  /*0f60*/  LEA R20, R2, UR5, 0x2 ;  /* 0x0000000502147c11 */ /* 0x000fca000f8e10ff */
[----:B------:R-:W-:Y:S01]  /*0f70*/  IMAD R32, R3, 0x44, R20 ;  /* 0x0000004403207824 */ /* 0x000fe200078e0214 */
[----:B------:R-:W-:Y:S01]  /*0f80*/  IADD3 R18, PT, PT, R18, 0x10, RZ ;  /* 0x0000001012127810 */ /* 0x000fe20007ffe0ff */
        /* <DEDUP_REMOVED lines=11> */
[----:B------:R-:W5:Y:S04]  /*1040*/  LDS R19, [R20+0x198] ;  /* 0x0001980014137984 */ /* 0x000f680000000800 */
[----:B------:R-:W5:Y:S04]  /*1050*/  LDS R24, [R20+0x1dc] ;  /* 0x0001dc0014187984 */ /* 0x000f680000000800 */
[----:B------:R-:W-:Y:S01]  /*1060*/  LDS R36, [R20+0x264] ;  /* 0x0002640014247984 */ /* 0x000fe20000000800 */
[----:B0-----:R-:W-:-:S03]  /*1070*/  FFMA R8, R8, R27, R31 ;  /* 0x0000001b08087223 */ /* 0x001fc6000000001f */
[----:B------:R-:W-:Y:S01]  /*1080*/  LDS R27, [R20+0x220] ;  /* 0x00022000141b7984 */ /* 0x000fe20000000800 */
[----:B-1----:R-:W-:-:S03]  /*1090*/  FFMA R9, R29, R9, R8 ;  /* 0x000000091d097223 */ /* 0x002fc60000000008 */
[----:B------:R-:W-:Y:S01]  /*10a0*/  LDS R29, [R20+0x330] ;  /* 0x00033000141d7984 */ /* 0x000fe20000000800 */
[----:B--2---:R-:W-:-:S03]  /*10b0*/  FFMA R10, R28, R10, R9 ;  /* 0x0000000a1c0a7223 */ /* 0x004fc60000000009 */
[----:B------:R-:W-:Y:S01]  /*10c0*/  LDS R31, [R20+0x3b8] ;  /* 0x0003b800141f7984 */ /* 0x000fe20000000800 */
[----:B---3--:R-:W-:-:S03]  /*10d0*/  FFMA R11, R33, R11, R10 ;  /* 0x0000000b210b7223 */ /* 0x008fc6000000000a */
[----:B------:R-:W-:Y:S04]  /*10e0*/  LDS R33, [R20+0x2a8] ;  /* 0x0002a80014217984 */ /* 0x000fe80000000800 */
[----:B------:R-:W-:Y:S01]  /*10f0*/  LDS R28, [R20+0x3fc] ;  /* 0x0003fc00141c7984 */ /* 0x000fe20000000800 */
[----:B----4-:R-:W-:-:S03]  /*1100*/  FFMA R11, R12, R34, R11 ;  /* 0x000000220c0b7223 */ /* 0x010fc6000000000b */
[----:B------:R-:W-:Y:S01]  /*1110*/  LDS R34, [R20+0x2ec] ;  /* 0x0002ec0014227984 */ /* 0x000fe20000000800 */
[----:B-----5:R-:W-:Y:S01]  /*1120*/  FFMA R26, R26, R13, R11 ;  /* 0x0000000d1a1a7223 */ /* 0x020fe2000000000b */
[----:B------:R-:W-:Y:S02]  /*1130*/  IMAD R13, R18, R5, R6 ;  /* 0x00000005120d7224 */ /* 0x000fe400078e0206 */
[----:B------:R-:W0:Y:S01]  /*1140*/  LDS.128 R8, [R7+0x20] ;  /* 0x0000200007087984 */ /* 0x000e220000000c00 */
[----:B------:R-:W-:Y:S01]  /*1150*/  FFMA R19, R19, R14, R26 ;  /* 0x0000000e13137223 */ /* 0x000fe2000000001a */
[----:B------:R-:W-:Y:S02]  /*1160*/  IMAD.WIDE R12, R13, 0x4, R16 ;  /* 0x000000040d0c7825 */ /* 0x000fe400078e0210 */
[----:B------:R-:W-:Y:S02]  /*1170*/  LDS R26, [R20+0x374] ;  /* 0x00037400141a7984 */ /* 0x000fe40000000800 */
[----:B------:R-:W-:-:S02]  /*1180*/  FFMA R35, R24, R15, R19 ;  /* 0x0000000f18237223 */ /* 0x000fc40000000013 */
[----:B------:R-:W1:Y:S01]  /*1190*/  LDS.128 R16, [R7+0x30] ;  /* 0x0000300007107984 */ /* 0x000e620000000c00 */
[----:B------:R-:W-:Y:S06]  /*11a0*/  BAR.SYNC.DEFER_BLOCKING 0x0 ;  /* 0x0000000000007b1d */ /* 0x000fec0000010000 */
[----:B------:R-:W2:Y:S04]  /*11b0*/  LDG.E R23, desc[UR8][R22.64+0x40] ;  /* 0x0000400816177981 */ /* 0x000ea8000c1e1900 */
[----:B------:R-:W3:Y:S01]  /*11c0*/  LDG.E R37, desc[UR8][R12.64] ;  /* 0x000000080c257981 */ /* 0x000ee2000c1e1900 */
[----:B0-----:R-:W-:-:S04]  /*11d0*/  FFMA R35, R8, R27, R35 ;  /* 0x0000001b08237223 */ /* 0x001fc80000000023 */
[----:B------:R-:W-:-:S04]  /*11e0*/  FFMA R36, R36, R9, R35 ;  /* 0x0000000924247223 */ /* 0x000fc80000000023 */
[----:B------:R-:W-:-:S04]  /*11f0*/  FFMA R33, R33, R10, R36 ;  /* 0x0000000a21217223 */ /* 0x000fc80000000024 */
[----:B------:R-:W-:-:S04]  /*1200*/  FFMA R33, R34, R11, R33 ;  /* 0x0000000b22217223 */ /* 0x000fc80000000021 */
[----:B-1----:R-:W-:-:S04]  /*1210*/  FFMA R29, R16, R29, R33 ;  /* 0x0000001d101d7223 */ /* 0x002fc80000000021 */
[----:B------:R-:W-:-:S04]  /*1220*/  FFMA R26, R26, R17, R29 ;  /* 0x000000111a1a7223 */ /* 0x000fc8000000001d */
[----:B------:R-:W-:-:S04]  /*1230*/  FFMA R31, R31, R18, R26 ;  /* 0x000000121f1f7223 */ /* 0x000fc8000000001a */
[----:B------:R-:W-:Y:S01]  /*1240*/  FFMA R33, R28, R19, R31 ;  /* 0x000000131c217223 */ /* 0x000fe2000000001f */
        /* <DEDUP_REMOVED lines=14> */
[----:B------:R-:W-:Y:S04]  /*1330*/  LDS R31, [R20+0x220] ;  /* 0x00022000141f7984 */ /* 0x000fe80000000800 */
[----:B------:R-:W5:Y:S01]  /*1340*/  LDS.128 R16, [R7+0x20] ;  /* 0x0000200007107984 */ /* 0x000f620000000c00 */
[----:B0-----:R-:W-:-:S03]  /*1350*/  FFMA R25, R12, R25, R33 ;  /* 0x000000190c197223 */ /* 0x001fc60000000021 */
[----:B------:R-:W0:Y:S01]  /*1360*/  LDS R28, [R20+0x264] ;  /* 0x00026400141c7984 */ /* 0x000e220000000800 */
[----:B-1----:R-:W-:-:S03]  /*1370*/  FFMA R24, R24, R13, R25 ;  /* 0x0000000d18187223 */ /* 0x002fc60000000019 */
[----:B------:R-:W1:Y:S01]  /*1380*/  LDS R25, [R20+0x2a8] ;  /* 0x0002a80014197984 */ /* 0x000e620000000800 */
[----:B--2---:R-:W-:-:S03]  /*1390*/  FFMA R27, R27, R14, R24 ;  /* 0x0000000e1b1b7223 */ /* 0x004fc60000000018 */
[----:B------:R-:W2:Y:S01]  /*13a0*/  LDS R24, [R20+0x2ec] ;  /* 0x0002ec0014187984 */ /* 0x000ea20000000800 */
[----:B---3--:R-:W-:-:S03]  /*13b0*/  FFMA R33, R22, R15, R27 ;  /* 0x0000000f16217223 */ /* 0x008fc6000000001b */
[----:B------:R-:W-:Y:S04]  /*13c0*/  LDS R27, [R20+0x330] ;  /* 0x00033000141b7984 */ /* 0x000fe80000000800 */
[----:B------:R-:W3:Y:S01]  /*13d0*/  LDS.128 R12, [R7+0x30] ;  /* 0x00003000070c7984 */ /* 0x000ee20000000c00 */
[----:B----4-:R-:W-:-:S03]  /*13e0*/  FFMA R33, R8, R23, R33 ;  /* 0x0000001708217223 */ /* 0x010fc60000000021 */
[----:B------:R-:W4:Y:S04]  /*13f0*/  LDS R22, [R20+0x374] ;  /* 0x0003740014167984 */ /* 0x000f280000000800 */
[----:B------:R-:W4:Y:S01]  /*1400*/  LDS R23, [R20+0x3b8] ;  /* 0x0003b80014177984 */ /* 0x000f220000000800 */
[----:B-----5:R-:W-:-:S03]  /*1410*/  FFMA R30, R30, R9, R33 ;  /* 0x000000091e1e7223 */ /* 0x020fc60000000021 */
[----:B------:R-:W5:Y:S01]  /*1420*/  LDS R8, [R20+0x3fc] ;  /* 0x0003fc0014087984 */ /* 0x000f620000000800 */
[----:B------:R-:W-:-:S04]  /*1430*/  FFMA R29, R29, R10, R30 ;  /* 0x0000000a1d1d7223 */ /* 0x000fc8000000001e */
[----:B------:R-:W-:-:S04]  /*1440*/  FFMA R11, R26, R11, R29 ;  /* 0x0000000b1a0b7223 */ /* 0x000fc8000000001d */
[----:B------:R-:W-:-:S04]  /*1450*/  FFMA R11, R16, R31, R11 ;  /* 0x0000001f100b7223 */ /* 0x000fc8000000000b */
[----:B0-----:R-:W-:-:S04]  /*1460*/  FFMA R28, R28, R17, R11 ;  /* 0x000000111c1c7223 */ /* 0x001fc8000000000b */
[----:B-1----:R-:W-:-:S04]  /*1470*/  FFMA R25, R25, R18, R28 ;  /* 0x0000001219197223 */ /* 0x002fc8000000001c */
[----:B--2---:R-:W-:-:S04]  /*1480*/  FFMA R19, R24, R19, R25 ;  /* 0x0000001318137223 */ /* 0x004fc80000000019 */
[----:B---3--:R-:W-:-:S04]  /*1490*/  FFMA R19, R12, R27, R19 ;  /* 0x0000001b0c137223 */ /* 0x008fc80000000013 */
[----:B----4-:R-:W-:-:S04]  /*14a0*/  FFMA R22, R22, R13, R19 ;  /* 0x0000000d16167223 */ /* 0x010fc80000000013 */
[----:B------:R-:W-:-:S04]  /*14b0*/  FFMA R23, R23, R14, R22 ;  /* 0x0000000e17177223 */ /* 0x000fc80000000016 */
[----:B-----5:R-:W-:Y:S01]  /*14c0*/  FFMA R31, R8, R15, R23 ;  /* 0x0000000f081f7223 */ /* 0x020fe20000000017 */
[----:B------:R-:W-:Y:S06]  /*14d0*/  BAR.SYNC.DEFER_BLOCKING 0x0 ;  /* 0x0000000000007b1d */ /* 0x000fec0000010000 */
.L_x_3:
[----:B------:R-:W-:Y:S05]  /*14e0*/  @P1 BRA `(.L_x_0) ;  /* 0x0000000000d81947 */ /* 0x000fea0003800000 */
[----:B------:R-:W0:Y:S01]  /*14f0*/  LDC.64 R8, c[0x0][0x380] ;  /* 0x0000e000ff087b82 */ /* 0x000e220000000a00 */
[C---:B------:R-:W-:Y:S02]  /*1500*/  LEA R10, R0.reuse, R3, 0x4 ;  /* 0x00000003000a7211 */ /* 0x040fe400078e20ff */
[----:B------:R-:W-:-:S03]  /*1510*/  LEA R21, R0, R21, 0x4 ;  /* 0x0000001500157211 */ /* 0x000fc600078e20ff */
[----:B------:R-:W-:Y:S02]  /*1520*/  IMAD R11, R10, R5, R6 ;  /* 0x000000050a0b7224 */ /* 0x000fe400078e0206 */
[----:B------:R-:W1:Y:S01]  /*1530*/  LDC.64 R12, c[0x0][0x388] ;  /* 0x0000e200ff0c7b82 */ /* 0x000e620000000a00 */
[----:B0-----:R-:W-:-:S05]  /*1540*/  IMAD.WIDE R8, R21, 0x4, R8 ;  /* 0x0000000415087825 */ /* 0x001fca00078e0208 */
[----:B------:R-:W2:Y:S01]  /*1550*/  LDG.E R14, desc[UR8][R8.64] ;  /* 0x00000008080e7981 */ /* 0x000ea2000c1e1900 */
[----:B-1----:R-:W-:-:S06]  /*1560*/  IMAD.WIDE R12, R11, 0x4, R12 ;  /* 0x000000040b0c7825 */ /* 0x002fcc00078e020c */
[----:B------:R-:W3:Y:S01]  /*1570*/  LDG.E R12, desc[UR8][R12.64] ;  /* 0x000000080c0c7981 */ /* 0x000ee2000c1e1900 */
[----:B------:R-:W-:-:S04]  /*1580*/  UIADD3 UR4, UPT, UPT, UR4, 0x400, URZ ;  /* 0x0000040004047890 */ /* 0x000fc8000fffe0ff */
[----:B------:R-:W-:Y:S01]  /*1590*/  ULEA UR4, UR6, UR4, 0x18 ;  /* 0x0000000406047291 */ /* 0x000fe2000f8ec0ff */
[----:B------:R-:W-:-:S05]  /*15a0*/  LEA R15, R2, R7, 0x2 ;  /* 0x00000007020f7211 */ /* 0x000fca00078e10ff */
[----:B------:R-:W-:-:S05]  /*15b0*/  LEA R0, R2, UR4, 0x2 ;  /* 0x0000000402007c11 */ /* 0x000fca000f8e10ff */
[----:B------:R-:W-:Y:S01]  /*15c0*/  IMAD R23, R3, 0x44, R0 ;  /* 0x0000004403177824 */ /* 0x000fe200078e0200 */
        /* <DEDUP_REMOVED lines=25> */
[----:B------:R-:W4:Y:S01]  /*1760*/  LDS R10, [R0+0x374] ;  /* 0x00037400000a7984 */ /* 0x000f220000000800 */
[----:B-----5:R-:W-:-:S03]  /*1770*/  FFMA R2, R2, R17, R3 ;  /* 0x0000001102027223 */ /* 0x020fc60000000003 */
[----:B------:R-:W5:Y:S04]  /*1780*/  LDS R16, [R0+0x3b8] ;  /* 0x0003b80000107984 */ /* 0x000f680000000800 */
        /* <DEDUP_REMOVED lines=9> */
[----:B-----5:R-:W-:-:S04]  /*1820*/  FFMA R16, R16, R30, R9 ;  /* 0x0000001e10107223 */ /* 0x020fc80000000009 */
[----:B------:R-:W-:Y:S01]  /*1830*/  FFMA R31, R3, R31, R16 ;  /* 0x0000001f031f7223 */ /* 0x000fe20000000010 */
[----:B------:R-:W-:Y:S06]  /*1840*/  BAR.SYNC.DEFER_BLOCKING 0x0 ;  /* 0x0000000000007b1d */ /* 0x000fec0000010000 */
.L_x_0:
[----:B------:R-:W-:-:S04]  /*1850*/  VIMNMX R0, PT, PT, R6, R4, !PT ;  /* 0x0000000406007248 */ /* 0x000fc80007fe0100 */
[----:B------:R-:W-:-:S13]  /*1860*/  ISETP.GE.AND P0, PT, R0, R5, PT ;  /* 0x000000050000720c */ /* 0x000fda0003f06270 */
[----:B------:R-:W-:Y:S05]  /*1870*/  @P0 EXIT ;  /* 0x000000000000094d */ /* 0x000fea0003800000 */
[----:B------:R-:W0:Y:S01]  /*1880*/  LDC.64 R2, c[0x0][0x390] ;  /* 0x0000e400ff027b82 */ /* 0x000e220000000a00 */
[----:B------:R-:W-:-:S04]  /*1890*/  IMAD R5, R4, R5, R6 ;  /* 0x0000000504057224 */ /* 0x000fc800078e0206 */
[----:B0-----:R-:W-:-:S05]  /*18a0*/  IMAD.WIDE R2, R5, 0x4, R2 ;  /* 0x0000000405027825 */ /* 0x001fca00078e0202 */
[----:B------:R-:W-:Y:S01]  /*18b0*/  STG.E desc[UR8][R2.64], R31 ;  /* 0x0000001f02007986 */ /* 0x000fe2000c101908 */
[----:B------:R-:W-:Y:S05]  /*18c0*/  EXIT ;  /* 0x000000000000794d */ /* 0x000fea0003800000 */
.L_x_4:
[----:B------:R-:W-:-:S00]  /*18d0*/  BRA `(.L_x_4) ;  /* 0xfffffffc00fc7947 */ /* 0x000fc0000383ffff */
[----:B------:R-:W-:-:S00]  /*18e0*/  NOP ;  /* 0x0000000000007918 */ /* 0x000fc00000000000 */
        /* <DEDUP_REMOVED lines=9> */
.L_x_10:


//--------------------- .text._Z8naive_mmPfS_S_i  --------------------------
	.section	.text._Z8naive_mmPfS_S_i,"ax",@progbits
	.align	128
        .global         _Z8naive_mmPfS_S_i
        .type           _Z8naive_mmPfS_S_i,@function
        .size           _Z8naive_mmPfS_S_i,(.L_x_11 - _Z8naive_mmPfS_S_i)
        .other          _Z8naive_mmPfS_S_i,@"STO_CUDA_ENTRY STV_DEFAULT"
_Z8naive_mmPfS_S_i:
.text._Z8naive_mmPfS_S_i:
[----:B------:R-:W-:Y:S01]  /*0000*/  LDC R1, c[0x0][0x37c] ;  /* 0x0000df00ff017b82 */ /* 0x000fe20000000800 */
[----:B------:R-:W0:Y:S07]  /*0010*/  S2R R3, SR_TID.X ;  /* 0x0000000000037919 */ /* 0x000e2e0000002100 */
[----:B------:R-:W0:Y:S01]  /*0020*/  LDC R0, c[0x0][0x360] ;  /* 0x0000d800ff007b82 */ /* 0x000e220000000800 */
[----:B------:R-:W1:Y:S01]  /*0030*/  LDCU UR20, c[0x0][0x398] ;  /* 0x00007300ff1477ac */ /* 0x000e620008000800 */
[----:B------:R-:W2:Y:S06]  /*0040*/  S2R R2, SR_TID.Y ;  /* 0x0000000000027919 */ /* 0x000eac0000002200 */
[----:B------:R-:W0:Y:S08]  /*0050*/  S2UR UR4, SR_CTAID.X ;  /* 0x00000000000479c3 */ /* 0x000e300000002500 */
[----:B------:R-:W2:Y:S08]  /*0060*/  S2UR UR5, SR_CTAID.Y ;  /* 0x00000000000579c3 */ /* 0x000eb00000002600 */
[----:B------:R-:W2:Y:S01]  /*0070*/  LDC R13, c[0x0][0x364] ;  /* 0x0000d900ff0d7b82 */ /* 0x000ea20000000800 */
[----:B0-----:R-:W-:-:S02]  /*0080*/  IMAD R0, R0, UR4, R3 ;  /* 0x0000000400007c24 */ /* 0x001fc4000f8e0203 */
[----:B--2---:R-:W-:-:S05]  /*0090*/  IMAD R13, R13, UR5, R2 ;  /* 0x000000050d0d7c24 */ /* 0x004fca000f8e0202 */
[----:B------:R-:W-:-:S04]  /*00a0*/  VIMNMX R2, PT, PT, R0, R13, !PT ;  /* 0x0000000d00027248 */ /* 0x000fc80007fe0100 */
[----:B-1----:R-:W-:-:S13]  /*00b0*/  ISETP.GE.AND P0, PT, R2, UR20, PT ;  /* 0x0000001402007c0c */ /* 0x002fda000bf06270 */
[----:B------:R-:W-:Y:S05]  /*00c0*/  @P0 EXIT ;  /* 0x000000000000094d */ /* 0x000fea0003800000 */
[----:B------:R-:W-:Y:S01]  /*00d0*/  UISETP.GE.U32.AND UP0, UPT, UR20, 0x8, UPT ;  /* 0x000000081400788c */ /* 0x000fe2000bf06070 */
[----:B------:R-:W-:Y:S02]  /*00e0*/  HFMA2 R12, -RZ, RZ, 0, 0 ;  /* 0x00000000ff0c7431 */ /* 0x000fe400000001ff */
[----:B------:R-:W-:Y:S01]  /*00f0*/  IMAD R13, R13, UR20, RZ ;  /* 0x000000140d0d7c24 */ /* 0x000fe2000f8e02ff */
[----:B------:R-:W-:Y:S01]  /*0100*/  UMOV UR4, URZ ;  /* 0x000000ff00047c82 */ /* 0x000fe20008000000 */
[----:B------:R-:W0:Y:S04]  /*0110*/  LDCU.64 UR18, c[0x0][0x358] ;  /* 0x00006b00ff1277ac */ /* 0x000e280008000a00 */
[----:B------:R-:W-:Y:S05]  /*0120*/  BRA.U !UP0, `(.L_x_5) ;  /* 0x0000000508047547 */ /* 0x000fea000b800000 */
[----:B------:R-:W1:Y:S01]  /*0130*/  LDCU.128 UR24, c[0x0][0x380] ;  /* 0x00007000ff1877ac */ /* 0x000e620008000c00 */
[----:B------:R-:W-:Y:S02]  /*0140*/  MOV R12, RZ ;  /* 0x000000ff000c7202 */ /* 0x000fe40000000f00 */
[----:B------:R-:W-:Y:S01]  /*0150*/  MOV R14, R0 ;  /* 0x00000000000e7202 */ /* 0x000fe20000000f00 */
[----:B------:R-:W-:-:S04]  /*0160*/  ULOP3.LUT UR4, UR20, 0x7ffffff8, URZ, 0xc0, !UPT ;  /* 0x7ffffff814047892 */ /* 0x000fc8000f8ec0ff */
[----:B------:R-:W-:Y:S01]  /*0170*/  UIADD3 UR5, UPT, UPT, -UR4, URZ, URZ ;  /* 0x000000ff04057290 */ /* 0x000fe2000fffe1ff */
[----:B-1----:R-:W-:Y:S01]  /*0180*/  MOV R2, UR24 ;  /* 0x0000001800027c02 */ /* 0x002fe20008000f00 */
[----:B------:R-:W-:Y:S01]  /*0190*/  UIMAD.WIDE UR6, UR20, 0x8, UR26 ;  /* 0x00000008140678a5 */ /* 0x000fe2000f8e021a */
[----:B------:R-:W-:Y:S01]  /*01a0*/  MOV R3, UR25 ;  /* 0x0000001900037c02 */ /* 0x000fe20008000f00 */
[----:B------:R-:W-:Y:S02]  /*01b0*/  UIMAD.WIDE UR8, UR20, 0xc, UR26 ;  /* 0x0000000c140878a5 */ /* 0x000fe4000f8e021a */
[----:B------:R-:W-:Y:S01]  /*01c0*/  UIMAD.WIDE UR10, UR20, 0x10, UR26 ;  /* 0x00000010140a78a5 */ /* 0x000fe2000f8e021a */
[----:B------:R-:W-:Y:S01]  /*01d0*/  IMAD.WIDE.U32 R2, R13, 0x4, R2 ;  /* 0x000000040d027825 */ /* 0x000fe200078e0002 */
[----:B------:R-:W-:Y:S02]  /*01e0*/  UIMAD.WIDE UR12, UR20, 0x14, UR26 ;  /* 0x00000014140c78a5 */ /* 0x000fe4000f8e021a */
[----:B------:R-:W-:Y:S01]  /*01f0*/  UIMAD.WIDE UR14, UR20, 0x18, UR26 ;  /* 0x00000018140e78a5 */ /* 0x000fe2000f8e021a */
[----:B------:R-:W-:Y:S01]  /*0200*/  IADD3 R2, P0, PT, R2, 0x10, RZ ;  /* 0x0000001002027810 */ /* 0x000fe20007f1e0ff */
[----:B------:R-:W-:-:S03]  /*0210*/  UIMAD.WIDE UR16, UR20, 0x1c, UR26 ;  /* 0x0000001c141078a5 */ /* 0x000fc6000f8e021a */
[----:B------:R-:W-:-:S09]  /*0220*/  IADD3.X R3, PT, PT, RZ, R3, RZ, P0, !PT ;  /* 0x00000003ff037210 */ /* 0x000fd200007fe4ff */
.L_x_6:
[----:B------:R-:W-:Y:S01]  /*0230*/  UIMAD.WIDE UR22, UR20, 0x4, UR26 ;  /* 0x00000004141678a5 */ /* 0x000fe2000f8e021a */
[----:B------:R-:W-:Y:S02]  /*0240*/  IMAD.MOV.U32 R23, RZ, RZ, 0x4 ;  /* 0x00000004ff177424 */ /* 0x000fe400078e00ff */
[----:B------:R-:W-:Y:S01]  /*0250*/  HFMA2 R11, -RZ, RZ, 0, 2.384185791015625e-07 ;  /* 0x00000004ff0b7431 */ /* 0x000fe200000001ff */
[----:B------:R-:W-:Y:S01]  /*0260*/  MOV R25, 0x4 ;  /* 0x0000000400197802 */ /* 0x000fe20000000f00 */
[----:B0-----:R-:W2:Y:S01]  /*0270*/  LDG.E R21, desc[UR18][R2.64+-0x10] ;  /* 0xfffff01202157981 */ /* 0x001ea2000c1e1900 */
[C---:B------:R-:W-:Y:S01]  /*0280*/  IMAD.WIDE R22, R14.reuse, R23, UR26 ;  /* 0x0000001a0e167e25 */ /* 0x040fe2000f8e0217 */
[----:B------:R-:W-:Y:S02]  /*0290*/  MOV R8, UR22 ;  /* 0x0000001600087c02 */ /* 0x000fe40008000f00 */
[----:B------:R-:W-:Y:S01]  /*02a0*/  MOV R9, UR23 ;  /* 0x0000001700097c02 */ /* 0x000fe20008000f00 */
[----:B------:R-:W3:Y:S02]  /*02b0*/  LDG.E R19, desc[UR18][R2.64+-0xc] ;  /* 0xfffff41202137981 */ /* 0x000ee4000c1e1900 */
[----:B------:R-:W-:-:S02]  /*02c0*/  IMAD.WIDE R8, R14, 0x4, R8 ;  /* 0x000000040e087825 */ /* 0x000fc400078e0208 */
[----:B------:R-:W2:Y:S01]  /*02d0*/  LDG.E R22, desc[UR18][R22.64] ;  /* 0x0000001216167981 */ /* 0x000ea2000c1e1900 */
[----:B------:R-:W-:Y:S01]  /*02e0*/  MOV R5, 0x4 ;  /* 0x0000000400057802 */ /* 0x000fe20000000f00 */
[C---:B------:R-:W-:Y:S02]  /*02f0*/  IMAD.WIDE R24, R14.reuse, R25, UR6 ;  /* 0x000000060e187e25 */ /* 0x040fe4000f8e0219 */
[----:B------:R0:W3:Y:S02]  /*0300*/  LDG.E R20, desc[UR18][R8.64] ;  /* 0x0000001208147981 */ /* 0x0000e4000c1e1900 */
[----:B------:R-:W-:Y:S02]  /*0310*/  IMAD.WIDE R10, R14, R11, UR8 ;  /* 0x000000080e0a7e25 */ /* 0x000fe4000f8e020b */
[----:B------:R-:W4:Y:S04]  /*0320*/  LDG.E R18, desc[UR18][R24.64] ;  /* 0x0000001218127981 */ /* 0x000f28000c1e1900 */
[----:B------:R-:W4:Y:S01]  /*0330*/  LDG.E R17, desc[UR18][R2.64+-0x8] ;  /* 0xfffff81202117981 */ /* 0x000f22000c1e1900 */
[----:B0-----:R-:W-:-:S02]  /*0340*/  HFMA2 R9, -RZ, RZ, 0, 2.384185791015625e-07 ;  /* 0x00000004ff097431 */ /* 0x001fc400000001ff */
[----:B------:R-:W-:Y:S01]  /*0350*/  IMAD.MOV.U32 R7, RZ, RZ, 0x4 ;  /* 0x00000004ff077424 */ /* 0x000fe200078e00ff */
[----:B------:R0:W5:Y:S01]  /*0360*/  LDG.E R16, desc[UR18][R10.64] ;  /* 0x000000120a107981 */ /* 0x000162000c1e1900 */
[----:B------:R-:W-:-:S03]  /*0370*/  IMAD.WIDE R4, R14, R5, UR10 ;  /* 0x0000000a0e047e25 */ /* 0x000fc6000f8e0205 */
[----:B------:R-:W5:Y:S01]  /*0380*/  LDG.E R15, desc[UR18][R2.64+-0x4] ;  /* 0xfffffc12020f7981 */ /* 0x000f62000c1e1900 */
[C---:B------:R-:W-:Y:S01]  /*0390*/  IMAD.WIDE R6, R14.reuse, R7, UR12 ;  /* 0x0000000c0e067e25 */ /* 0x040fe2000f8e0207 */
[----:B------:R-:W-:Y:S02]  /*03a0*/  MOV R27, 0x4 ;  /* 0x00000004001b7802 */ /* 0x000fe40000000f00 */
[----:B------:R1:W5:Y:S01]  /*03b0*/  LDG.E R4, desc[UR18][R4.64] ;  /* 0x0000001204047981 */ /* 0x000362000c1e1900 */
[----:B------:R-:W-:-:S03]  /*03c0*/  IMAD.WIDE R8, R14, R9, UR14 ;  /* 0x0000000e0e087e25 */ /* 0x000fc6000f8e0209 */
[----:B------:R-:W5:Y:S01]  /*03d0*/  LDG.E R23, desc[UR18][R2.64] ;  /* 0x0000001202177981 */ /* 0x000f62000c1e1900 */
[----:B0-----:R-:W-:-:S03]  /*03e0*/  IMAD.WIDE R10, R14, R27, UR16 ;  /* 0x000000100e0a7e25 */ /* 0x001fc6000f8e021b */
[----:B------:R-:W5:Y:S04]  /*03f0*/  LDG.E R7, desc[UR18][R6.64] ;  /* 0x0000001206077981 */ /* 0x000f68000c1e1900 */
[----:B------:R-:W5:Y:S04]  /*0400*/  LDG.E R24, desc[UR18][R2.64+0x4] ;  /* 0x0000041202187981 */ /* 0x000f68000c1e1900 */
[----:B------:R-:W5:Y:S04]  /*0410*/  LDG.E R8, desc[UR18][R8.64] ;  /* 0x0000001208087981 */ /* 0x000f68000c1e1900 */
[----:B------:R-:W5:Y:S04]  /*0420*/  LDG.E R25, desc[UR18][R2.64+0x8] ;  /* 0x0000081202197981 */ /* 0x000f68000c1e1900 */
[----:B------:R-:W5:Y:S04]  /*0430*/  LDG.E R10, desc[UR18][R10.64] ;  /* 0x000000120a0a7981 */ /* 0x000f68000c1e1900 */
[----:B------:R0:W5:Y:S01]  /*0440*/  LDG.E R27, desc[UR18][R2.64+0xc] ;  /* 0x00000c12021b7981 */ /* 0x000162000c1e1900 */
[----:B------:R-:W-:-:S04]  /*0450*/  UIADD3 UR5, UPT, UPT, UR5, 0x8, URZ ;  /* 0x0000000805057890 */ /* 0x000fc8000fffe0ff */
[----:B------:R-:W-:Y:S01]  /*0460*/  UISETP.NE.AND UP0, UPT, UR5, URZ, UPT ;  /* 0x000000ff0500728c */ /* 0x000fe2000bf05270 */
[----:B-1----:R-:W-:Y:S02]  /*0470*/  MOV R5, UR20 ;  /* 0x0000001400057c02 */ /* 0x002fe40008000f00 */
[----:B0-----:R-:W-:Y:S02]  /*0480*/  IADD3 R2, P0, PT, R2, 0x20, RZ ;  /* 0x0000002002027810 */ /* 0x001fe40007f1e0ff */
[----:B------:R-:W-:Y:S02]  /*0490*/  LEA R14, R5, R14, 0x3 ;  /* 0x0000000e050e7211 */ /* 0x000fe400078e18ff */
[----:B------:R-:W-:Y:S01]  /*04a0*/  IADD3.X R3, PT, PT, RZ, R3, RZ, P0, !PT ;  /* 0x00000003ff037210 */ /* 0x000fe200007fe4ff */
[----:B--2---:R-:W-:-:S04]  /*04b0*/  FFMA R22, R21, R22, R12 ;  /* 0x0000001615167223 */ /* 0x004fc8000000000c */
[----:B---3--:R-:W-:-:S04]  /*04c0*/  FFMA R20, R19, R20, R22 ;  /* 0x0000001413147223 */ /* 0x008fc80000000016 */
[----:B----4-:R-:W-:-:S04]  /*04d0*/  FFMA R18, R17, R18, R20 ;  /* 0x0000001211127223 */ /* 0x010fc80000000014 */
[----:B-----5:R-:W-:-:S04]  /*04e0*/  FFMA R16, R15, R16, R18 ;  /* 0x000000100f107223 */ /* 0x020fc80000000012 */
[----:B------:R-:W-:-:S04]  /*04f0*/  FFMA R23, R23, R4, R16 ;  /* 0x0000000417177223 */ /* 0x000fc80000000010 */
[----:B------:R-:W-:-:S04]  /*0500*/  FFMA R24, R24, R7, R23 ;  /* 0x0000000718187223 */ /* 0x000fc80000000017 */
[----:B------:R-:W-:-:S04]  /*0510*/  FFMA R8, R25, R8, R24 ;  /* 0x0000000819087223 */ /* 0x000fc80000000018 */
[----:B------:R-:W-:Y:S01]  /*0520*/  FFMA R12, R27, R10, R8 ;  /* 0x0000000a1b0c7223 */ /* 0x000fe20000000008 */
[----:B------:R-:W-:Y:S06]  /*0530*/  BRA.U UP0, `(.L_x_6) ;  /* 0xfffffffd003c7547 */ /* 0x000fec000b83ffff */
.L_x_5:
[----:B------:R-:W-:-:S04]  /*0540*/  ULOP3.LUT UR6, UR20, 0x7, URZ, 0xc0, !UPT ;  /* 0x0000000714067892 */ /* 0x000fc8000f8ec0ff */
[----:B------:R-:W-:-:S09]  /*0550*/  UISETP.NE.AND UP0, UPT, UR6, URZ, UPT ;  /* 0x000000ff0600728c */ /* 0x000fd2000bf05270 */
[----:B------:R-:W-:Y:S05]  /*0560*/  BRA.U !UP0, `(.L_x_7) ;  /* 0x0000000508387547 */ /* 0x000fea000b800000 */
[----:B------:R-:W-:Y:S02]  /*0570*/  UISETP.GE.U32.AND UP0, UPT, UR6, 0x4, UPT ;  /* 0x000000040600788c */ /* 0x000fe4000bf06070 */
[----:B------:R-:W-:-:S04]  /*0580*/  ULOP3.LUT UR5, UR20, 0x3, URZ, 0xc0, !UPT ;  /* 0x0000000314057892 */ /* 0x000fc8000f8ec0ff */
[----:B------:R-:W-:-:S03]  /*0590*/  UISETP.NE.AND UP1, UPT, UR5, URZ, UPT ;  /* 0x000000ff0500728c */ /* 0x000fc6000bf25270 */
[----:B------:R-:W-:Y:S08]  /*05a0*/  BRA.U !UP0, `(.L_x_8) ;  /* 0x00000001087c7547 */ /* 0x000ff0000b800000 */
[----:B------:R-:W1:Y:S01]  /*05b0*/  LDC.64 R6, c[0x0][0x388] ;  /* 0x0000e200ff067b82 */ /* 0x000e620000000a00 */
[----:B------:R-:W2:Y:S01]  /*05c0*/  LDCU.64 UR6, c[0x0][0x380] ;  /* 0x00007000ff0677ac */ /* 0x000ea20008000a00 */
[----:B------:R-:W-:Y:S01]  /*05d0*/  IMAD.U32 R9, RZ, RZ, UR4 ;  /* 0x00000004ff097e24 */ /* 0x000fe2000f8e00ff */
[C---:B------:R-:W-:Y:S02]  /*05e0*/  IADD3 R3, PT, PT, R13.reuse, UR4, RZ ;  /* 0x000000040d037c10 */ /* 0x040fe4000fffe0ff */
[----:B------:R-:W-:Y:S01]  /*05f0*/  IADD3 R10, P0, PT, R13, UR4, RZ ;  /* 0x000000040d0a7c10 */ /* 0x000fe2000ff1e0ff */
[----:B------:R-:W-:Y:S01]  /*0600*/  IMAD R9, R9, UR20, R0 ;  /* 0x0000001409097c24 */ /* 0x000fe2000f8e0200 */
[----:B------:R-:W-:Y:S01]  /*0610*/  MOV R11, UR20 ;  /* 0x00000014000b7c02 */ /* 0x000fe20008000f00 */
[----:B------:R-:W3:Y:S01]  /*0620*/  LDC.64 R4, c[0x0][0x380] ;  /* 0x0000e000ff047b82 */ /* 0x000ee20000000a00 */
[----:B------:R-:W-:Y:S01]  /*0630*/  MOV R15, UR20 ;  /* 0x00000014000f7c02 */ /* 0x000fe20008000f00 */
[----:B-1----:R-:W-:Y:S01]  /*0640*/  IMAD.WIDE R6, R9, 0x4, R6 ;  /* 0x0000000409067825 */ /* 0x002fe200078e0206 */
[----:B------:R-:W-:-:S05]  /*0650*/  MOV R9, UR20 ;  /* 0x0000001400097c02 */ /* 0x000fca0008000f00 */
[----:B------:R-:W-:Y:S02]  /*0660*/  IMAD.WIDE R8, R9, 0x4, R6 ;  /* 0x0000000409087825 */ /* 0x000fe400078e0206 */
[----:B0-----:R-:W4:Y:S02]  /*0670*/  LDG.E R6, desc[UR18][R6.64] ;  /* 0x0000001206067981 */ /* 0x001f24000c1e1900 */
[----:B---3--:R-:W-:Y:S01]  /*0680*/  IMAD.WIDE.U32 R4, R3, 0x4, R4 ;  /* 0x0000000403047825 */ /* 0x008fe200078e0004 */
[----:B------:R-:W-:Y:S01]  /*0690*/  IADD3.X R3, PT, PT, RZ, RZ, RZ, P0, !PT ;  /* 0x000000ffff037210 */ /* 0x000fe200007fe4ff */
[----:B------:R-:W3:Y:S01]  /*06a0*/  LDG.E R17, desc[UR18][R8.64] ;  /* 0x0000001208117981 */ /* 0x000ee2000c1e1900 */
[----:B--2---:R-:W-:-:S03]  /*06b0*/  LEA R2, P0, R10, UR6, 0x2 ;  /* 0x000000060a027c11 */ /* 0x004fc6000f8010ff */
[----:B------:R-:W4:Y:S01]  /*06c0*/  LDG.E R5, desc[UR18][R4.64] ;  /* 0x0000001204057981 */ /* 0x000f22000c1e1900 */
[----:B------:R-:W-:Y:S01]  /*06d0*/  LEA.HI.X R3, R10, UR7, R3, 0x2, P0 ;  /* 0x000000070a037c11 */ /* 0x000fe200080f1403 */
[----:B------:R-:W-:-:S04]  /*06e0*/  IMAD.WIDE R10, R11, 0x4, R8 ;  /* 0x000000040b0a7825 */ /* 0x000fc800078e0208 */
[----:B------:R-:W3:Y:S01]  /*06f0*/  LDG.E R16, desc[UR18][R2.64+0x4] ;  /* 0x0000041202107981 */ /* 0x000ee2000c1e1900 */
[----:B------:R-:W-:-:S03]  /*0700*/  IMAD.WIDE R14, R15, 0x4, R10 ;  /* 0x000000040f0e7825 */ /* 0x000fc600078e020a */
[----:B------:R-:W2:Y:S04]  /*0710*/  LDG.E R19, desc[UR18][R10.64] ;  /* 0x000000120a137981 */ /* 0x000ea8000c1e1900 */
[----:B------:R-:W2:Y:S04]  /*0720*/  LDG.E R18, desc[UR18][R2.64+0x8] ;  /* 0x0000081202127981 */ /* 0x000ea8000c1e1900 */
[----:B------:R-:W5:Y:S04]  /*0730*/  LDG.E R20, desc[UR18][R2.64+0xc] ;  /* 0x00000c1202147981 */ /* 0x000f68000c1e1900 */
[----:B------:R-:W5:Y:S01]  /*0740*/  LDG.E R14, desc[UR18][R14.64] ;  /* 0x000000120e0e7981 */ /* 0x000f62000c1e1900 */
[----:B------:R-:W-:Y:S01]  /*0750*/  UIADD3 UR4, UPT, UPT, UR4, 0x4, URZ ;  /* 0x0000000404047890 */ /* 0x000fe2000fffe0ff */
[----:B----4-:R-:W-:-:S04]  /*0760*/  FFMA R5, R5, R6, R12 ;  /* 0x0000000605057223 */ /* 0x010fc8000000000c */
[----:B---3--:R-:W-:-:S04]  /*0770*/  FFMA R5, R16, R17, R5 ;  /* 0x0000001110057223 */ /* 0x008fc80000000005 */
[----:B--2---:R-:W-:-:S04]  /*0780*/  FFMA R5, R18, R19, R5 ;  /* 0x0000001312057223 */ /* 0x004fc80000000005 */
[----:B-----5:R-:W-:-:S07]  /*0790*/  FFMA R12, R20, R14, R5 ;  /* 0x0000000e140c7223 */ /* 0x020fce0000000005 */
.L_x_8:
[----:B------:R-:W-:Y:S05]  /*07a0*/  BRA.U !UP1, `(.L_x_7) ;  /* 0x0000000109a87547 */ /* 0x000fea000b800000 */
[----:B------:R-:W-:Y:S01]  /*07b0*/  UISETP.NE.AND UP0, UPT, UR5, 0x1, UPT ;  /* 0x000000010500788c */ /* 0x000fe2000bf05270 */
[----:B------:R-:W-:Y:S01]  /*07c0*/  MOV R7, UR4 ;  /* 0x0000000400077c02 */ /* 0x000fe20008000f00 */
[----:B------:R-:W-:Y:S02]  /*07d0*/  ULOP3.LUT UR5, UR20, 0x1, URZ, 0xc0, !UPT ;  /* 0x0000000114057892 */ /* 0x000fe4000f8ec0ff */
[----:B------:R-:W-:Y:S02]  /*07e0*/  MOV R15, UR20 ;  /* 0x00000014000f7c02 */ /* 0x000fe40008000f00 */
[----:B------:R-:W-:Y:S01]  /*07f0*/  UISETP.NE.U32.AND UP1, UPT, UR5, 0x1, UPT ;  /* 0x000000010500788c */ /* 0x000fe2000bf25070 */
[----:B------:R-:W-:-:S04]  /*0800*/  PLOP3.LUT P1, PT, PT, PT, UP0, 0x80, 0x8 ;  /* 0x000000000008781c */ /* 0x000fc80003f2f008 */
[----:B------:R-:W1:Y:S01]  /*0810*/  @UP0 LDCU.128 UR8, c[0x0][0x380] ;  /* 0x00007000ff0807ac */ /* 0x000e620008000c00 */
[----:B------:R-:W-:Y:S01]  /*0820*/  PLOP3.LUT P0, PT, PT, PT, UP1, 0x80, 0x8 ;  /* 0x000000000008781c */ /* 0x000fe20003f0f018 */
[----:B------:R-:W2:Y:S04]  /*0830*/  @UP0 LDCU.64 UR6, c[0x0][0x380] ;  /* 0x00007000ff0607ac */ /* 0x000ea80008000a00 */
[----:B------:R-:W3:Y:S03]  /*0840*/  @!UP1 LDCU.128 UR12, c[0x0][0x380] ;  /* 0x00007000ff0c97ac */ /* 0x000ee60008000c00 */
[C---:B------:R-:W-:Y:S02]  /*0850*/  @P1 IADD3 R3, PT, PT, R13.reuse, UR4, RZ ;  /* 0x000000040d031c10 */ /* 0x040fe4000fffe0ff */
[----:B------:R-:W-:Y:S01]  /*0860*/  @P1 IADD3 R6, P2, PT, R13, UR4, RZ ;  /* 0x000000040d061c10 */ /* 0x000fe2000ff5e0ff */
[----:B------:R-:W-:Y:S01]  /*0870*/  @UP0 UIADD3 UR4, UPT, UPT, UR4, 0x2, URZ ;  /* 0x0000000204040890 */ /* 0x000fe2000fffe0ff */
[----:B-1----:R-:W-:Y:S01]  /*0880*/  MOV R11, UR9 ;  /* 0x00000009000b7c02 */ /* 0x002fe20008000f00 */
[----:B------:R-:W-:Y:S01]  /*0890*/  IMAD.U32 R10, RZ, RZ, UR8 ;  /* 0x00000008ff0a7e24 */ /* 0x000fe2000f8e00ff */
[----:B------:R-:W-:-:S02]  /*08a0*/  MOV R4, UR10 ;  /* 0x0000000a00047c02 */ /* 0x000fc40008000f00 */
[----:B------:R-:W-:Y:S01]  /*08b0*/  MOV R5, UR11 ;  /* 0x0000000b00057c02 */ /* 0x000fe20008000f00 */
[----:B------:R-:W-:-:S04]  /*08c0*/  @P1 IMAD.WIDE.U32 R10, R3, 0x4, R10 ;  /* 0x00000004030a1825 */ /* 0x000fc800078e000a */
[----:B------:R-:W-:Y:S01]  /*08d0*/  @P1 IMAD R3, R7, UR20, R0 ;  /* 0x0000001407031c24 */ /* 0x000fe2000f8e0200 */
[----:B------:R-:W-:Y:S01]  /*08e0*/  @P1 IADD3.X R7, PT, PT, RZ, RZ, RZ, P2, !PT ;  /* 0x000000ffff071210 */ /* 0x000fe200017fe4ff */
[----:B------:R-:W-:Y:S01]  /*08f0*/  IMAD.U32 R19, RZ, RZ, UR4 ;  /* 0x00000004ff137e24 */ /* 0x000fe2000f8e00ff */
[C---:B--2---:R-:W-:Y:S01]  /*0900*/  @P1 LEA R2, P2, R6.reuse, UR6, 0x2 ;  /* 0x0000000606021c11 */ /* 0x044fe2000f8410ff */
[----:B------:R-:W-:Y:S01]  /*0910*/  @P1 IMAD.WIDE R4, R3, 0x4, R4 ;  /* 0x0000000403041825 */ /* 0x000fe200078e0204 */
[----:B------:R-:W-:Y:S01]  /*0920*/  @!P0 IADD3 R17, PT, PT, R13, UR4, RZ ;  /* 0x000000040d118c10 */ /* 0x000fe2000fffe0ff */
[----:B0-----:R-:W2:Y:S01]  /*0930*/  @P1 LDG.E R11, desc[UR18][R10.64] ;  /* 0x000000120a0b1981 */ /* 0x001ea2000c1e1900 */
[----:B------:R-:W-:Y:S01]  /*0940*/  @P1 LEA.HI.X R3, R6, UR7, R7, 0x2, P2 ;  /* 0x0000000706031c11 */ /* 0x000fe200090f1407 */
[----:B------:R-:W-:Y:S01]  /*0950*/  @!P0 IMAD R19, R19, UR20, R0 ;  /* 0x0000001413138c24 */ /* 0x000fe2000f8e0200 */
[----:B---3--:R-:W-:Y:S01]  /*0960*/  MOV R6, UR12 ;  /* 0x0000000c00067c02 */ /* 0x008fe20008000f00 */
[----:B------:R-:W-:Y:S01]  /*0970*/  @P1 IMAD.WIDE R14, R15, 0x4, R4 ;  /* 0x000000040f0e1825 */ /* 0x000fe200078e0204 */
[----:B------:R-:W-:Y:S01]  /*0980*/  MOV R7, UR13 ;  /* 0x0000000d00077c02 */ /* 0x000fe20008000f00 */
[----:B------:R-:W2:Y:S01]  /*0990*/  @P1 LDG.E R4, desc[UR18][R4.64] ;  /* 0x0000001204041981 */ /* 0x000ea2000c1e1900 */
[----:B------:R-:W-:-:S02]  /*09a0*/  MOV R8, UR14 ;  /* 0x0000000e00087c02 */ /* 0x000fc40008000f00 */
[----:B------:R-:W-:Y:S01]  /*09b0*/  MOV R9, UR15 ;  /* 0x0000000f00097c02 */ /* 0x000fe20008000f00 */
[----:B------:R-:W-:Y:S01]  /*09c0*/  @!P0 IMAD.WIDE.U32 R6, R17, 0x4, R6 ;  /* 0x0000000411068825 */ /* 0x000fe200078e0006 */
[----:B------:R-:W3:Y:S03]  /*09d0*/  @P1 LDG.E R14, desc[UR18][R14.64] ;  /* 0x000000120e0e1981 */ /* 0x000ee6000c1e1900 */
[----:B------:R-:W-:Y:S01]  /*09e0*/  @!P0 IMAD.WIDE R8, R19, 0x4, R8 ;  /* 0x0000000413088825 */ /* 0x000fe200078e0208 */
[----:B------:R-:W3:Y:S04]  /*09f0*/  @P1 LDG.E R2, desc[UR18][R2.64+0x4] ;  /* 0x0000041202021981 */ /* 0x000ee8000c1e1900 */
[----:B------:R-:W4:Y:S04]  /*0a00*/  @!P0 LDG.E R7, desc[UR18][R6.64] ;  /* 0x0000001206078981 */ /* 0x000f28000c1e1900 */
[----:B------:R-:W4:Y:S01]  /*0a10*/  @!P0 LDG.E R8, desc[UR18][R8.64] ;  /* 0x0000001208088981 */ /* 0x000f22000c1e1900 */
[----:B--2---:R-:W-:-:S04]  /*0a20*/  @P1 FFMA R11, R11, R4, R12 ;  /* 0x000000040b0b1223 */ /* 0x004fc8000000000c */
[----:B---3--:R-:W-:-:S04]  /*0a30*/  @P1 FFMA R12, R2, R14, R11 ;  /* 0x0000000e020c1223 */ /* 0x008fc8000000000b */
[----:B----4-:R-:W-:-:S07]  /*0a40*/  @!P0 FFMA R12, R7, R8, R12 ;  /* 0x00000008070c8223 */ /* 0x010fce000000000c */
.L_x_7:
[----:B------:R-:W1:Y:S01]  /*0a50*/  LDC.64 R2, c[0x0][0x390] ;  /* 0x0000e400ff027b82 */ /* 0x000e620000000a00 */
[----:B------:R-:W-:-:S05]  /*0a60*/  IADD3 R13, PT, PT, R0, R13, RZ ;  /* 0x0000000d000d7210 */ /* 0x000fca0007ffe0ff */
[----:B-1----:R-:W-:-:S05]  /*0a70*/  IMAD.WIDE R2, R13, 0x4, R2 ;  /* 0x000000040d027825 */ /* 0x002fca00078e0202 */
[----:B0-----:R-:W-:Y:S01]  /*0a80*/  STG.E desc[UR18][R2.64], R12 ;  /* 0x0000000c02007986 */ /* 0x001fe2000c101912 */
[----:B------:R-:W-:Y:S05]  /*0a90*/  EXIT ;  /* 0x000000000000794d */ /* 0x000fea0003800000 */
.L_x_9:
        /* <DEDUP_REMOVED lines=14> */
.L_x_11:


//--------------------- .nv.shared._Z8tiled_mmPfS_S_i --------------------------
	.section	.nv.shared._Z8tiled_mmPfS_S_i,"aw",@nobits
	.sectionflags	@""
	.align	4
.nv.shared._Z8tiled_mmPfS_S_i:
	.zero		3136


//--------------------- .nv.shared.reserved.0     --------------------------
	.section	.nv.shared.reserved.0,"aw",@nobits
	.weak		__nv_reservedSMEM_offset_0_alias
	.size		__nv_reservedSMEM_offset_0_alias, 0, 64
	.other		__nv_reservedSMEM_offset_0_alias,@"STO_CUDA_RESERVED_SHARED STV_DEFAULT"
__nv_reservedSMEM_offset_0_alias:
	.zero		0
	.zero		64


//--------------------- .nv.constant0._Z8tiled_mmPfS_S_i --------------------------
	.section	.nv.constant0._Z8tiled_mmPfS_S_i,"a",@progbits
	.sectionflags	@""
	.align	4
.nv.constant0._Z8tiled_mmPfS_S_i:
	.zero		924


//--------------------- .nv.constant0._Z8naive_mmPfS_S_i --------------------------
	.section	.nv.constant0._Z8naive_mmPfS_S_i,"a",@progbits
	.sectionflags	@""
	.align	4
.nv.constant0._Z8naive_mmPfS_S_i:
	.zero		924


//--------------------- SYMBOLS --------------------------

	.type		.nv.reservedSmem.offset0,@object
	.size		.nv.reservedSmem.offset0,0x4
	.type		.nv.reservedSmem.cap,@object
	.size		.nv.reservedSmem.cap,0x4
